// auto-generated by cutlass_sweep.gemm — config: {"arch": "sm_90", "cluster_m": 1, "cluster_n": 2, "dtype": "bf16", "stages": 4, "tile_k": 64, "tile_m": 128, "tile_n": 128}
#include "cutlass/cutlass.h"
#include "cutlass/gemm/collective/collective_builder.hpp"
#include "cutlass/gemm/device/gemm_universal_adapter.h"
#include "cutlass/gemm/kernel/gemm_universal.hpp"
#include "cutlass/epilogue/collective/collective_builder.hpp"

using ElemA = cutlass::bfloat16_t;
using ElemB = cutlass::bfloat16_t;
using ElemCD = cutlass::bfloat16_t;
using Acc  = float;
using TileShape    = cute::Shape<cute::_128, cute::_128, cute::_64>;
using ClusterShape = cute::Shape<cute::_1, cute::_2, cute::_1>;

using CollectiveEpilogue = typename cutlass::epilogue::collective::CollectiveBuilder<
    cutlass::arch::Sm90, cutlass::arch::OpClassTensorOp,
    TileShape, ClusterShape,
    cutlass::epilogue::collective::EpilogueTileAuto,
    Acc, Acc,
    ElemCD, cutlass::layout::RowMajor, 128 / cutlass::sizeof_bits<ElemCD>::value,
    ElemCD, cutlass::layout::RowMajor, 128 / cutlass::sizeof_bits<ElemCD>::value,
    cutlass::epilogue::collective::EpilogueScheduleAuto
  >::CollectiveOp;

using CollectiveMainloop = typename cutlass::gemm::collective::CollectiveBuilder<
    cutlass::arch::Sm90, cutlass::arch::OpClassTensorOp,
    ElemA, cutlass::layout::RowMajor, 128 / cutlass::sizeof_bits<ElemA>::value,
    ElemB, cutlass::layout::ColumnMajor, 128 / cutlass::sizeof_bits<ElemB>::value,
    Acc,
    TileShape, ClusterShape,
    cutlass::gemm::collective::StageCount<4>,
    cutlass::gemm::collective::KernelScheduleAuto
  >::CollectiveOp;

using GemmKernel = cutlass::gemm::kernel::GemmUniversal<
    cute::Shape<int,int,int,int>,
    CollectiveMainloop,
    CollectiveEpilogue
>;
using Gemm = cutlass::gemm::device::GemmUniversalAdapter<GemmKernel>;

// Force the device kernel symbol into the cubin without needing a host main.
auto* _anchor = &cutlass::device_kernel<GemmKernel>;


// ===== COMPILED SASS (sm_90a) =====

	.target	sm_90a

	.elftype	@"ET_EXEC"


//--------------------- .note.nv.tkinfo           --------------------------
	.section	.note.nv.tkinfo,"",@"SHT_NOTE"
	.sectionflags	@"SHF_NOTE_NV_TKINFO"
	.tkinfo
        /*0018*/ 	.word	0x00000002
        /*0030*/ 	.string	""
        /*0030*/ 	.string	"ptxas"
        /*0030*/ 	.string	"Cuda compilation tools, release 13.0, V13.0.88"
        /*0030*/ 	.string	"Build cuda_13.0.r13.0/compiler.36424714_0"
        /*0030*/ 	.string	"-arch sm_90a -m 64 "



//--------------------- .note.nv.cuinfo           --------------------------
	.section	.note.nv.cuinfo,"",@"SHT_NOTE"
	.sectionflags	@"SHF_NOTE_NV_CUINFO"
        /*0018*/ 	.short	0x0002
        /*001a*/ 	.short	0x005a
        /*001c*/ 	.short	0x0082
	.zero		2


//--------------------- .nv.info                  --------------------------
	.section	.nv.info,"",@"SHT_CUDA_INFO"
	.align	4


	//----- nvinfo : EIATTR_REGCOUNT
	.align		4
        /*0000*/ 	.byte	0x04, 0x2f
        /*0002*/ 	.short	(.L_15 - .L_14)
	.align		4
.L_14:
        /*0004*/ 	.word	index@(_ZN7cutlass13device_kernelINS_4gemm6kernel13GemmUniversalIN4cute5tupleIJiiiiEEENS1_10collective13CollectiveMmaINS1_34MainloopSm90TmaGmmaWarpSpecializedILi4ENS5_IJNS4_1CILi1EEENSA_ILi2EEESB_EEENS1_35KernelTmaWarpSpecializedCooperativeEEENS5_IJNSA_ILi128EEESG_NSA_ILi64EEEEEENS_10bfloat16_tENS5_IJlSB_lEEESJ_SK_NS4_8TiledMMAINS4_8MMA_AtomIJNS4_4SM904GMMA28MMA_64x128x16_F32BF16BF16_SSILNSO_5MajorE0ELSQ_0ELNSO_7ScaleInE1ELSR_1EEEEEENS4_6LayoutINS5_IJSC_SB_SB_EEENS5_IJSB_NSA_ILi0EEESW_EEEEENS5_IJNS4_10UnderscoreESZ_SZ_EEEEENS4_23SM90_TMA_LOAD_MULTICASTENS4_14ComposedLayoutINS4_7SwizzleILi3ELi4ELi3EEENS4_18smem_ptr_flag_bitsILi16EEENSU_INS5_IJNSA_ILi8EEESH_EEENS5_IJSH_SB_EEEEEEEvNS4_8identityENS4_13SM90_TMA_LOADES1C_vS1D_EENS_8epilogue10collective6detail29Sm90TmaWarpSpecializedAdapterINS1H_15DefaultEpilogueISJ_SK_SK_NS1G_6thread17LinearCombinationISJ_Li1EffLNS1L_9ScaleType4KindE0ELNS_15FloatRoundStyleE2ESJ_EENS1_15EpilogueDefaultEEEEEvvEEEEvNT_6ParamsE)
        /*0008*/ 	.word	0x000000a8


	//----- nvinfo : EIATTR_FRAME_SIZE
	.align		4
.L_15:
        /*000c*/ 	.byte	0x04, 0x11
        /*000e*/ 	.short	(.L_17 - .L_16)
	.align		4
.L_16:
        /*0010*/ 	.word	index@(_ZN7cutlass13device_kernelINS_4gemm6kernel13GemmUniversalIN4cute5tupleIJiiiiEEENS1_10collective13CollectiveMmaINS1_34MainloopSm90TmaGmmaWarpSpecializedILi4ENS5_IJNS4_1CILi1EEENSA_ILi2EEESB_EEENS1_35KernelTmaWarpSpecializedCooperativeEEENS5_IJNSA_ILi128EEESG_NSA_ILi64EEEEEENS_10bfloat16_tENS5_IJlSB_lEEESJ_SK_NS4_8TiledMMAINS4_8MMA_AtomIJNS4_4SM904GMMA28MMA_64x128x16_F32BF16BF16_SSILNSO_5MajorE0ELSQ_0ELNSO_7ScaleInE1ELSR_1EEEEEENS4_6LayoutINS5_IJSC_SB_SB_EEENS5_IJSB_NSA_ILi0EEESW_EEEEENS5_IJNS4_10UnderscoreESZ_SZ_EEEEENS4_23SM90_TMA_LOAD_MULTICASTENS4_14ComposedLayoutINS4_7SwizzleILi3ELi4ELi3EEENS4_18smem_ptr_flag_bitsILi16EEENSU_INS5_IJNSA_ILi8EEESH_EEENS5_IJSH_SB_EEEEEEEvNS4_8identityENS4_13SM90_TMA_LOADES1C_vS1D_EENS_8epilogue10collective6detail29Sm90TmaWarpSpecializedAdapterINS1H_15DefaultEpilogueISJ_SK_SK_NS1G_6thread17LinearCombinationISJ_Li1EffLNS1L_9ScaleType4KindE0ELNS_15FloatRoundStyleE2ESJ_EENS1_15EpilogueDefaultEEEEEvvEEEEvNT_6ParamsE)
        /*0014*/ 	.word	0x00000000


	//----- nvinfo : EIATTR_MIN_STACK_SIZE
	.align		4
.L_17:
        /*0018*/ 	.byte	0x04, 0x12
        /*001a*/ 	.short	(.L_19 - .L_18)
	.align		4
.L_18:
        /*001c*/ 	.word	index@(_ZN7cutlass13device_kernelINS_4gemm6kernel13GemmUniversalIN4cute5tupleIJiiiiEEENS1_10collective13CollectiveMmaINS1_34MainloopSm90TmaGmmaWarpSpecializedILi4ENS5_IJNS4_1CILi1EEENSA_ILi2EEESB_EEENS1_35KernelTmaWarpSpecializedCooperativeEEENS5_IJNSA_ILi128EEESG_NSA_ILi64EEEEEENS_10bfloat16_tENS5_IJlSB_lEEESJ_SK_NS4_8TiledMMAINS4_8MMA_AtomIJNS4_4SM904GMMA28MMA_64x128x16_F32BF16BF16_SSILNSO_5MajorE0ELSQ_0ELNSO_7ScaleInE1ELSR_1EEEEEENS4_6LayoutINS5_IJSC_SB_SB_EEENS5_IJSB_NSA_ILi0EEESW_EEEEENS5_IJNS4_10UnderscoreESZ_SZ_EEEEENS4_23SM90_TMA_LOAD_MULTICASTENS4_14ComposedLayoutINS4_7SwizzleILi3ELi4ELi3EEENS4_18smem_ptr_flag_bitsILi16EEENSU_INS5_IJNSA_ILi8EEESH_EEENS5_IJSH_SB_EEEEEEEvNS4_8identityENS4_13SM90_TMA_LOADES1C_vS1D_EENS_8epilogue10collective6detail29Sm90TmaWarpSpecializedAdapterINS1H_15DefaultEpilogueISJ_SK_SK_NS1G_6thread17LinearCombinationISJ_Li1EffLNS1L_9ScaleType4KindE0ELNS_15FloatRoundStyleE2ESJ_EENS1_15EpilogueDefaultEEEEEvvEEEEvNT_6ParamsE)
        /*0020*/ 	.word	0x00000000
.L_19:


//--------------------- .nv.compat                --------------------------
	.section	.nv.compat,"",@"SHT_CUDA_COMPAT_INFO"
	.align	4
        /*0000*/ 	.byte	0x02, 0x09, 0x01, 0x00, 0x02, 0x02, 0x04, 0x00, 0x02, 0x05, 0x05, 0x00, 0x03, 0x07, 0x01, 0x01
        /*0010*/ 	.byte	0x02, 0x03, 0x01, 0x00, 0x02, 0x06, 0x01, 0x00, 0x04, 0x0b, 0x08, 0x00, 0x00, 0x00, 0x00, 0x00
        /*0020*/ 	.byte	0x00, 0x00, 0x00, 0x00


//--------------------- .nv.info._ZN7cutlass13device_kernelINS_4gemm6kernel13GemmUniversalIN4cute5tupleIJiiiiEEENS1_10collective13CollectiveMmaINS1_34MainloopSm90TmaGmmaWarpSpecializedILi4ENS5_IJNS4_1CILi1EEENSA_ILi2EEESB_EEENS1_35KernelTmaWarpSpecializedCooperativeEEENS5_IJNSA_ILi128EEESG_NSA_ILi64EEEEEENS_10bfloat16_tENS5_IJlSB_lEEESJ_SK_NS4_8TiledMMAINS4_8MMA_AtomIJNS4_4SM904GMMA28MMA_64x128x16_F32BF16BF16_SSILNSO_5MajorE0ELSQ_0ELNSO_7ScaleInE1ELSR_1EEEEEENS4_6LayoutINS5_IJSC_SB_SB_EEENS5_IJSB_NSA_ILi0EEESW_EEEEENS5_IJNS4_10UnderscoreESZ_SZ_EEEEENS4_23SM90_TMA_LOAD_MULTICASTENS4_14ComposedLayoutINS4_7SwizzleILi3ELi4ELi3EEENS4_18smem_ptr_flag_bitsILi16EEENSU_INS5_IJNSA_ILi8EEESH_EEENS5_IJSH_SB_EEEEEEEvNS4_8identityENS4_13SM90_TMA_LOADES1C_vS1D_EENS_8epilogue10collective6detail29Sm90TmaWarpSpecializedAdapterINS1H_15DefaultEpilogueISJ_SK_SK_NS1G_6thread17LinearCombinationISJ_Li1EffLNS1L_9ScaleType4KindE0ELNS_15FloatRoundStyleE2ESJ_EENS1_15EpilogueDefaultEEEEEvvEEEEvNT_6ParamsE --------------------------
	.section	.nv.info._ZN7cutlass13device_kernelINS_4gemm6kernel13GemmUniversalIN4cute5tupleIJiiiiEEENS1_10collective13CollectiveMmaINS1_34MainloopSm90TmaGmmaWarpSpecializedILi4ENS5_IJNS4_1CILi1EEENSA_ILi2EEESB_EEENS1_35KernelTmaWarpSpecializedCooperativeEEENS5_IJNSA_ILi128EEESG_NSA_ILi64EEEEEENS_10bfloat16_tENS5_IJlSB_lEEESJ_SK_NS4_8TiledMMAINS4_8MMA_AtomIJNS4_4SM904GMMA28MMA_64x128x16_F32BF16BF16_SSILNSO_5MajorE0ELSQ_0ELNSO_7ScaleInE1ELSR_1EEEEEENS4_6LayoutINS5_IJSC_SB_SB_EEENS5_IJSB_NSA_ILi0EEESW_EEEEENS5_IJNS4_10UnderscoreESZ_SZ_EEEEENS4_23SM90_TMA_LOAD_MULTICASTENS4_14ComposedLayoutINS4_7SwizzleILi3ELi4ELi3EEENS4_18smem_ptr_flag_bitsILi16EEENSU_INS5_IJNSA_ILi8EEESH_EEENS5_IJSH_SB_EEEEEEEvNS4_8identityENS4_13SM90_TMA_LOADES1C_vS1D_EENS_8epilogue10collective6detail29Sm90TmaWarpSpecializedAdapterINS1H_15DefaultEpilogueISJ_SK_SK_NS1G_6thread17LinearCombinationISJ_Li1EffLNS1L_9ScaleType4KindE0ELNS_15FloatRoundStyleE2ESJ_EENS1_15EpilogueDefaultEEEEEvvEEEEvNT_6ParamsE,"",@"SHT_CUDA_INFO"
	.sectionflags	@""
	.align	4


	//----- nvinfo : EIATTR_CUDA_API_VERSION
	.align		4
        /*0000*/ 	.byte	0x04, 0x37
        /*0002*/ 	.short	(.L_21 - .L_20)
.L_20:
        /*0004*/ 	.word	0x00000082


	//----- nvinfo : EIATTR_KPARAM_INFO
	.align		4
.L_21:
        /*0008*/ 	.byte	0x04, 0x17
        /*000a*/ 	.short	(.L_23 - .L_22)
.L_22:
        /*000c*/ 	.word	0x00000000
        /*0010*/ 	.short	0x0000
        /*0012*/ 	.short	0x0070
        /*0014*/ 	.byte	0x00, 0xf0, 0x01, 0x10


	//----- nvinfo : EIATTR_SPARSE_MMA_MASK
	.align		4
.L_23:
        /*0018*/ 	.byte	0x03, 0x50
        /*001a*/ 	.short	0x0000


	//----- nvinfo : EIATTR_MAXREG_COUNT
	.align		4
        /*001c*/ 	.byte	0x03, 0x1b
        /*001e*/ 	.short	0x00a8


	//----- nvinfo : EIATTR_NUM_BARRIERS
	.align		4
        /*0020*/ 	.byte	0x02, 0x4c
        /*0022*/ 	.byte	0x01
	.zero		1


	//----- nvinfo : EIATTR_EXTERNS
	.align		4
        /*0024*/ 	.byte	0x04, 0x0f
        /*0026*/ 	.short	(.L_25 - .L_24)


	//   ....[0]....
	.align		4
.L_24:
        /*0028*/ 	.word	index@(__assertfail)


	//----- nvinfo : EIATTR_MERCURY_ISA_VERSION
	.align		4
.L_25:
        /*002c*/ 	.byte	0x03, 0x5f
        /*002e*/ 	.short	0x0101


	//----- nvinfo : EIATTR_INT_WARP_WIDE_INSTR_OFFSETS
	.align		4
        /*0030*/ 	.byte	0x04, 0x31
        /*0032*/ 	.short	(.L_27 - .L_26)


	//   ....[0]....
.L_26:
        /*0034*/ 	.word	0x00000430


	//   ....[1]....
        /*0038*/ 	.word	0x00000450


	//   ....[2]....
        /*003c*/ 	.word	0x00000620


	//   ....[3]....
        /*0040*/ 	.word	0x00001e90


	//----- nvinfo : EIATTR_COOP_GROUP_MASK_REGIDS
	.align		4
.L_27:
        /*0044*/ 	.byte	0x04, 0x29
        /*0046*/ 	.short	(.L_29 - .L_28)


	//   ....[0]....
.L_28:
        /*0048*/ 	.word	0xffffffff


	//   ....[1]....
        /*004c*/ 	.word	0xffffffff


	//   ....[2]....
        /*0050*/ 	.word	0xffffffff


	//   ....[3]....
        /*0054*/ 	.word	0xffffffff


	//   ....[4]....
        /*0058*/ 	.word	0xffffffff


	//   ....[5]....
        /*005c*/ 	.word	0xffffffff


	//----- nvinfo : EIATTR_COOP_GROUP_INSTR_OFFSETS
	.align		4
.L_29:
        /*0060*/ 	.byte	0x04, 0x28
        /*0062*/ 	.short	(.L_31 - .L_30)


	//   ....[0]....
.L_30:
        /*0064*/ 	.word	0x00000060


	//   ....[1]....
        /*0068*/ 	.word	0x00000070


	//   ....[2]....
        /*006c*/ 	.word	0x00000130


	//   ....[3]....
        /*0070*/ 	.word	0x000002d0


	//   ....[4]....
        /*0074*/ 	.word	0x00000790


	//   ....[5]....
        /*0078*/ 	.word	0x00001410


	//----- nvinfo : EIATTR_REG_RECONFIG
	.align		4
.L_31:
        /*007c*/ 	.byte	0x01, 0x54
	.zero		2


	//----- nvinfo : EIATTR_SYSCALL_OFFSETS
	.align		4
        /*0080*/ 	.byte	0x04, 0x46
        /*0082*/ 	.short	(.L_33 - .L_32)


	//   ....[0]....
.L_32:
        /*0084*/ 	.word	0x00001600


	//----- nvinfo : EIATTR_MBARRIER_INSTR_OFFSETS
	.align		4
.L_33:
        /*0088*/ 	.byte	0x04, 0x39
        /*008a*/ 	.short	(.L_35 - .L_34)


	//   ....[0]....
.L_34:
        /*008c*/ 	.word	0x00000230
        /*0090*/ 	.word	0x000000ff
        /*0094*/ 	.word	0x00000000
        /*0098*/ 	.short	0x0100
        /*009a*/ 	.byte	0x08
	.zero		1


	//   ....[1]....
        /*009c*/ 	.word	0x00000240
        /*00a0*/ 	.word	0x000000ff
        /*00a4*/ 	.word	0x00000020
        /*00a8*/ 	.short	0x0100
        /*00aa*/ 	.byte	0x08
	.zero		1


	//   ....[2]....
        /*00ac*/ 	.word	0x00000250
        /*00b0*/ 	.word	0x000000ff
        /*00b4*/ 	.word	0x00000008
        /*00b8*/ 	.short	0x0100
        /*00ba*/ 	.byte	0x08
	.zero		1


	//   ....[3]....
        /*00bc*/ 	.word	0x00000260
        /*00c0*/ 	.word	0x000000ff
        /*00c4*/ 	.word	0x00000028
        /*00c8*/ 	.short	0x0100
        /*00ca*/ 	.byte	0x08
	.zero		1


	//   ....[4]....
        /*00cc*/ 	.word	0x00000270
        /*00d0*/ 	.word	0x000000ff
        /*00d4*/ 	.word	0x00000010
        /*00d8*/ 	.short	0x0100
        /*00da*/ 	.byte	0x08
	.zero		1


	//   ....[5]....
        /*00dc*/ 	.word	0x00000280
        /*00e0*/ 	.word	0x000000ff
        /*00e4*/ 	.word	0x00000030
        /*00e8*/ 	.short	0x0100
        /*00ea*/ 	.byte	0x08
	.zero		1


	//   ....[6]....
        /*00ec*/ 	.word	0x00000290
        /*00f0*/ 	.word	0x000000ff
        /*00f4*/ 	.word	0x00000018
        /*00f8*/ 	.short	0x0100
        /*00fa*/ 	.byte	0x08
	.zero		1


	//   ....[7]....
        /*00fc*/ 	.word	0x000002a0
        /*0100*/ 	.word	0x000000ff
        /*0104*/ 	.word	0x00000038
        /*0108*/ 	.short	0x0100
        /*010a*/ 	.byte	0x08
	.zero		1


	//   ....[8]....
        /*010c*/ 	.word	0x000006c0
        /*0110*/ 	.word	0x000000ff
        /*0114*/ 	.word	0x00000050
        /*0118*/ 	.short	0x0100
        /*011a*/ 	.byte	0x06
	.zero		1


	//   ....[9]....
        /*011c*/ 	.word	0x00000740
        /*0120*/ 	.word	0x000000ff
        /*0124*/ 	.word	0x00000058
        /*0128*/ 	.short	0x0100
        /*012a*/ 	.byte	0x06
	.zero		1


	//   ....[10]....
        /*012c*/ 	.word	0x000016c0
        /*0130*/ 	.word	0x00000003
        /*0134*/ 	.word	0x00000000
        /*0138*/ 	.short	0x010a
        /*013a*/ 	.byte	0x3f
	.zero		1


	//   ....[11]....
        /*013c*/ 	.word	0x00001720
        /*0140*/ 	.word	0x00000003
        /*0144*/ 	.word	0x00000000
        /*0148*/ 	.short	0x010a
        /*014a*/ 	.byte	0x3f
	.zero		1


	//   ....[12]....
        /*014c*/ 	.word	0x00001aa0
        /*0150*/ 	.word	0x00000005
        /*0154*/ 	.word	0x00000000
        /*0158*/ 	.short	0x010a
        /*015a*/ 	.byte	0x3f
	.zero		1


	//   ....[13]....
        /*015c*/ 	.word	0x00001ae0
        /*0160*/ 	.word	0x00000005
        /*0164*/ 	.word	0x00000000
        /*0168*/ 	.short	0x010a
        /*016a*/ 	.byte	0x3f
	.zero		1


	//   ....[14]....
        /*016c*/ 	.word	0x00001d40
        /*0170*/ 	.word	0x00000004
        /*0174*/ 	.word	0x00000000
        /*0178*/ 	.short	0x0101
        /*017a*/ 	.byte	0x3f
	.zero		1


	//   ....[15]....
        /*017c*/ 	.word	0x00001f00
        /*0180*/ 	.word	0x00000000
        /*0184*/ 	.word	0x00000000
        /*0188*/ 	.short	0x0101
        /*018a*/ 	.byte	0x3f
	.zero		1


	//   ....[16]....
        /*018c*/ 	.word	0x00006fb0
        /*0190*/ 	.word	0x00000014
        /*0194*/ 	.word	0x00000020
        /*0198*/ 	.short	0x010a
        /*019a*/ 	.byte	0x3f
	.zero		1


	//   ....[17]....
        /*019c*/ 	.word	0x00007370
        /*01a0*/ 	.word	0x00000006
        /*01a4*/ 	.word	0x00000058
        /*01a8*/ 	.short	0x0101
        /*01aa*/ 	.byte	0x3f
	.zero		1


	//   ....[18]....
        /*01ac*/ 	.word	0x00007a90
        /*01b0*/ 	.word	0x00000007
        /*01b4*/ 	.word	0x00000000
        /*01b8*/ 	.short	0x010a
        /*01ba*/ 	.byte	0x3f
	.zero		1


	//   ....[19]....
        /*01bc*/ 	.word	0x00007b10
        /*01c0*/ 	.word	0x00000006
        /*01c4*/ 	.word	0x00000000
        /*01c8*/ 	.short	0x010a
        /*01ca*/ 	.byte	0x3f
	.zero		1


	//   ....[20]....
        /*01cc*/ 	.word	0x00007ba0
        /*01d0*/ 	.word	0x00000007
        /*01d4*/ 	.word	0x00000000
        /*01d8*/ 	.short	0x010a
        /*01da*/ 	.byte	0x3f
	.zero		1


	//   ....[21]....
        /*01dc*/ 	.word	0x00007c30
        /*01e0*/ 	.word	0x00000005
        /*01e4*/ 	.word	0x00000000
        /*01e8*/ 	.short	0x010a
        /*01ea*/ 	.byte	0x3f
	.zero		1


	//   ....[22]....
        /*01ec*/ 	.word	0x00007c90
        /*01f0*/ 	.word	0x00000003
        /*01f4*/ 	.word	0x00000000
        /*01f8*/ 	.short	0x010a
        /*01fa*/ 	.byte	0x3f
	.zero		1


	//   ....[23]....
        /*01fc*/ 	.word	0x00007ce0
        /*0200*/ 	.word	0x00000005
        /*0204*/ 	.word	0x00000000
        /*0208*/ 	.short	0x010a
        /*020a*/ 	.byte	0x3f
	.zero		1


	//   ....[24]....
        /*020c*/ 	.word	0x00007db0
        /*0210*/ 	.word	0x00000014
        /*0214*/ 	.word	0x00000020
        /*0218*/ 	.short	0x010a
        /*021a*/ 	.byte	0x3f
	.zero		1


	//   ....[25]....
        /*021c*/ 	.word	0x00007e80
        /*0220*/ 	.word	0x00000007
        /*0224*/ 	.word	0x00000000
        /*0228*/ 	.short	0x010a
        /*022a*/ 	.byte	0x3f
	.zero		1


	//   ....[26]....
        /*022c*/ 	.word	0x00007ed0
        /*0230*/ 	.word	0x00000006
        /*0234*/ 	.word	0x00000000
        /*0238*/ 	.short	0x010a
        /*023a*/ 	.byte	0x3f
	.zero		1


	//   ....[27]....
        /*023c*/ 	.word	0x00007f20
        /*0240*/ 	.word	0x00000007
        /*0244*/ 	.word	0x00000000
        /*0248*/ 	.short	0x010a
        /*024a*/ 	.byte	0x3f
	.zero		1


	//----- nvinfo : EIATTR_NUM_MBARRIERS
	.align		4
.L_35:
        /*024c*/ 	.byte	0x03, 0x38
        /*024e*/ 	.short	0x000a


	//----- nvinfo : EIATTR_EXIT_INSTR_OFFSETS
	.align		4
        /*0250*/ 	.byte	0x04, 0x1c
        /*0252*/ 	.short	(.L_37 - .L_36)


	//   ....[0]....
.L_36:
        /*0254*/ 	.word	0x00000960


	//   ....[1]....
        /*0258*/ 	.word	0x00001170


	//   ....[2]....
        /*025c*/ 	.word	0x00006740


	//   ....[3]....
        /*0260*/ 	.word	0x00006ca0


	//   ....[4]....
        /*0264*/ 	.word	0x00007c80


	//----- nvinfo : EIATTR_MAX_THREADS
	.align		4
.L_37:
        /*0268*/ 	.byte	0x04, 0x05
        /*026a*/ 	.short	(.L_39 - .L_38)
.L_38:
        /*026c*/ 	.word	0x00000180
        /*0270*/ 	.word	0x00000001
        /*0274*/ 	.word	0x00000001


	//----- nvinfo : EIATTR_CRS_STACK_SIZE
	.align		4
.L_39:
        /*0278*/ 	.byte	0x04, 0x1e
        /*027a*/ 	.short	(.L_41 - .L_40)
.L_40:
        /*027c*/ 	.word	0x00000000


	//----- nvinfo : EIATTR_CBANK_PARAM_SIZE
	.align		4
.L_41:
        /*0280*/ 	.byte	0x03, 0x19
        /*0282*/ 	.short	0x0470


	//----- nvinfo : EIATTR_PARAM_CBANK
	.align		4
        /*0284*/ 	.byte	0x04, 0x0a
        /*0286*/ 	.short	(.L_43 - .L_42)
	.align		4
.L_42:
        /*0288*/ 	.word	index@(.nv.constant0._ZN7cutlass13device_kernelINS_4gemm6kernel13GemmUniversalIN4cute5tupleIJiiiiEEENS1_10collective13CollectiveMmaINS1_34MainloopSm90TmaGmmaWarpSpecializedILi4ENS5_IJNS4_1CILi1EEENSA_ILi2EEESB_EEENS1_35KernelTmaWarpSpecializedCooperativeEEENS5_IJNSA_ILi128EEESG_NSA_ILi64EEEEEENS_10bfloat16_tENS5_IJlSB_lEEESJ_SK_NS4_8TiledMMAINS4_8MMA_AtomIJNS4_4SM904GMMA28MMA_64x128x16_F32BF16BF16_SSILNSO_5MajorE0ELSQ_0ELNSO_7ScaleInE1ELSR_1EEEEEENS4_6LayoutINS5_IJSC_SB_SB_EEENS5_IJSB_NSA_ILi0EEESW_EEEEENS5_IJNS4_10UnderscoreESZ_SZ_EEEEENS4_23SM90_TMA_LOAD_MULTICASTENS4_14ComposedLayoutINS4_7SwizzleILi3ELi4ELi3EEENS4_18smem_ptr_flag_bitsILi16EEENSU_INS5_IJNSA_ILi8EEESH_EEENS5_IJSH_SB_EEEEEEEvNS4_8identityENS4_13SM90_TMA_LOADES1C_vS1D_EENS_8epilogue10collective6detail29Sm90TmaWarpSpecializedAdapterINS1H_15DefaultEpilogueISJ_SK_SK_NS1G_6thread17LinearCombinationISJ_Li1EffLNS1L_9ScaleType4KindE0ELNS_15FloatRoundStyleE2ESJ_EENS1_15EpilogueDefaultEEEEEvvEEEEvNT_6ParamsE)
        /*028c*/ 	.short	0x0210
        /*028e*/ 	.short	0x0470


	//----- nvinfo : EIATTR_SW_WAR
	.align		4
.L_43:
        /*0290*/ 	.byte	0x04, 0x36
        /*0292*/ 	.short	(.L_45 - .L_44)
.L_44:
        /*0294*/ 	.word	0x00000008
.L_45:


//--------------------- .nv.callgraph             --------------------------
	.section	.nv.callgraph,"",@"SHT_CUDA_CALLGRAPH"
	.align	4
	.sectionentsize	8
	.align		4
        /*0000*/ 	.word	0x00000000
	.align		4
        /*0004*/ 	.word	0xffffffff
	.align		4
        /*0008*/ 	.word	index@(_ZN7cutlass13device_kernelINS_4gemm6kernel13GemmUniversalIN4cute5tupleIJiiiiEEENS1_10collective13CollectiveMmaINS1_34MainloopSm90TmaGmmaWarpSpecializedILi4ENS5_IJNS4_1CILi1EEENSA_ILi2EEESB_EEENS1_35KernelTmaWarpSpecializedCooperativeEEENS5_IJNSA_ILi128EEESG_NSA_ILi64EEEEEENS_10bfloat16_tENS5_IJlSB_lEEESJ_SK_NS4_8TiledMMAINS4_8MMA_AtomIJNS4_4SM904GMMA28MMA_64x128x16_F32BF16BF16_SSILNSO_5MajorE0ELSQ_0ELNSO_7ScaleInE1ELSR_1EEEEEENS4_6LayoutINS5_IJSC_SB_SB_EEENS5_IJSB_NSA_ILi0EEESW_EEEEENS5_IJNS4_10UnderscoreESZ_SZ_EEEEENS4_23SM90_TMA_LOAD_MULTICASTENS4_14ComposedLayoutINS4_7SwizzleILi3ELi4ELi3EEENS4_18smem_ptr_flag_bitsILi16EEENSU_INS5_IJNSA_ILi8EEESH_EEENS5_IJSH_SB_EEEEEEEvNS4_8identityENS4_13SM90_TMA_LOADES1C_vS1D_EENS_8epilogue10collective6detail29Sm90TmaWarpSpecializedAdapterINS1H_15DefaultEpilogueISJ_SK_SK_NS1G_6thread17LinearCombinationISJ_Li1EffLNS1L_9ScaleType4KindE0ELNS_15FloatRoundStyleE2ESJ_EENS1_15EpilogueDefaultEEEEEvvEEEEvNT_6ParamsE)
	.align		4
        /*000c*/ 	.word	index@(__assertfail)
	.align		4
        /*0010*/ 	.word	0x00000000
	.align		4
        /*0014*/ 	.word	0xfffffffe
	.align		4
        /*0018*/ 	.word	0x00000000
	.align		4
        /*001c*/ 	.word	0xfffffffd
	.align		4
        /*0020*/ 	.word	0x00000000
	.align		4
        /*0024*/ 	.word	0xfffffffc


//--------------------- .nv.constant4             --------------------------
	.section	.nv.constant4,"a",@progbits
	.align	8
	.align		8
.nv.constant4:
        /*0000*/ 	.dword	__assertfail
	.align		8
        /*0008*/ 	.dword	__unnamed_1
	.align		8
        /*0010*/ 	.dword	_ZN39_INTERNAL_bf2f4b7a_4_k_cu_7ac9ab3f_30304cuda3std3__45__cpo5beginE
	.align		8
        /*0018*/ 	.dword	_ZN39_INTERNAL_bf2f4b7a_4_k_cu_7ac9ab3f_30304cuda3std3__45__cpo3endE
	.align		8
        /*0020*/ 	.dword	_ZN39_INTERNAL_bf2f4b7a_4_k_cu_7ac9ab3f_30304cuda3std3__45__cpo6cbeginE
	.align		8
        /*0028*/ 	.dword	_ZN39_INTERNAL_bf2f4b7a_4_k_cu_7ac9ab3f_30304cuda3std3__45__cpo4cendE
	.align		8
        /*0030*/ 	.dword	_ZN39_INTERNAL_bf2f4b7a_4_k_cu_7ac9ab3f_30304cuda3std3__441_GLOBAL__N__bf2f4b7a_4_k_cu_7ac9ab3f_30306ignoreE
	.align		8
        /*0038*/ 	.dword	_ZN39_INTERNAL_bf2f4b7a_4_k_cu_7ac9ab3f_30304cuda3std3__419piecewise_constructE
	.align		8
        /*0040*/ 	.dword	_ZN39_INTERNAL_bf2f4b7a_4_k_cu_7ac9ab3f_30304cuda3std3__48in_placeE
	.align		8
        /*0048*/ 	.dword	_ZN39_INTERNAL_bf2f4b7a_4_k_cu_7ac9ab3f_30304cuda3std6ranges3__45__cpo4swapE
	.align		8
        /*0050*/ 	.dword	_ZN39_INTERNAL_bf2f4b7a_4_k_cu_7ac9ab3f_30304cuda3std6ranges3__45__cpo9iter_moveE
	.align		8
        /*0058*/ 	.dword	_ZN39_INTERNAL_bf2f4b7a_4_k_cu_7ac9ab3f_30304cute7productE
	.align		8
        /*0060*/ 	.dword	_ZN39_INTERNAL_bf2f4b7a_4_k_cu_7ac9ab3f_30304cute1_E
	.align		8
        /*0068*/ 	.dword	$str$22
	.align		8
        /*0070*/ 	.dword	$str$23


//--------------------- .text._ZN7cutlass13device_kernelINS_4gemm6kernel13GemmUniversalIN4cute5tupleIJiiiiEEENS1_10collective13CollectiveMmaINS1_34MainloopSm90TmaGmmaWarpSpecializedILi4ENS5_IJNS4_1CILi1EEENSA_ILi2EEESB_EEENS1_35KernelTmaWarpSpecializedCooperativeEEENS5_IJNSA_ILi128EEESG_NSA_ILi64EEEEEENS_10bfloat16_tENS5_IJlSB_lEEESJ_SK_NS4_8TiledMMAINS4_8MMA_AtomIJNS4_4SM904GMMA28MMA_64x128x16_F32BF16BF16_SSILNSO_5MajorE0ELSQ_0ELNSO_7ScaleInE1ELSR_1EEEEEENS4_6LayoutINS5_IJSC_SB_SB_EEENS5_IJSB_NSA_ILi0EEESW_EEEEENS5_IJNS4_10UnderscoreESZ_SZ_EEEEENS4_23SM90_TMA_LOAD_MULTICASTENS4_14ComposedLayoutINS4_7SwizzleILi3ELi4ELi3EEENS4_18smem_ptr_flag_bitsILi16EEENSU_INS5_IJNSA_ILi8EEESH_EEENS5_IJSH_SB_EEEEEEEvNS4_8identityENS4_13SM90_TMA_LOADES1C_vS1D_EENS_8epilogue10collective6detail29Sm90TmaWarpSpecializedAdapterINS1H_15DefaultEpilogueISJ_SK_SK_NS1G_6thread17LinearCombinationISJ_Li1EffLNS1L_9ScaleType4KindE0ELNS_15FloatRoundStyleE2ESJ_EENS1_15EpilogueDefaultEEEEEvvEEEEvNT_6ParamsE --------------------------
	.section	.text._ZN7cutlass13device_kernelINS_4gemm6kernel13GemmUniversalIN4cute5tupleIJiiiiEEENS1_10collective13CollectiveMmaINS1_34MainloopSm90TmaGmmaWarpSpecializedILi4ENS5_IJNS4_1CILi1EEENSA_ILi2EEESB_EEENS1_35KernelTmaWarpSpecializedCooperativeEEENS5_IJNSA_ILi128EEESG_NSA_ILi64EEEEEENS_10bfloat16_tENS5_IJlSB_lEEESJ_SK_NS4_8TiledMMAINS4_8MMA_AtomIJNS4_4SM904GMMA28MMA_64x128x16_F32BF16BF16_SSILNSO_5MajorE0ELSQ_0ELNSO_7ScaleInE1ELSR_1EEEEEENS4_6LayoutINS5_IJSC_SB_SB_EEENS5_IJSB_NSA_ILi0EEESW_EEEEENS5_IJNS4_10UnderscoreESZ_SZ_EEEEENS4_23SM90_TMA_LOAD_MULTICASTENS4_14ComposedLayoutINS4_7SwizzleILi3ELi4ELi3EEENS4_18smem_ptr_flag_bitsILi16EEENSU_INS5_IJNSA_ILi8EEESH_EEENS5_IJSH_SB_EEEEEEEvNS4_8identityENS4_13SM90_TMA_LOADES1C_vS1D_EENS_8epilogue10collective6detail29Sm90TmaWarpSpecializedAdapterINS1H_15DefaultEpilogueISJ_SK_SK_NS1G_6thread17LinearCombinationISJ_Li1EffLNS1L_9ScaleType4KindE0ELNS_15FloatRoundStyleE2ESJ_EENS1_15EpilogueDefaultEEEEEvvEEEEvNT_6ParamsE,"ax",@progbits
	.align	128
.text._ZN7cutlass13device_kernelINS_4gemm6kernel13GemmUniversalIN4cute5tupleIJiiiiEEENS1_10collective13CollectiveMmaINS1_34MainloopSm90TmaGmmaWarpSpecializedILi4ENS5_IJNS4_1CILi1EEENSA_ILi2EEESB_EEENS1_35KernelTmaWarpSpecializedCooperativeEEENS5_IJNSA_ILi128EEESG_NSA_ILi64EEEEEENS_10bfloat16_tENS5_IJlSB_lEEESJ_SK_NS4_8TiledMMAINS4_8MMA_AtomIJNS4_4SM904GMMA28MMA_64x128x16_F32BF16BF16_SSILNSO_5MajorE0ELSQ_0ELNSO_7ScaleInE1ELSR_1EEEEEENS4_6LayoutINS5_IJSC_SB_SB_EEENS5_IJSB_NSA_ILi0EEESW_EEEEENS5_IJNS4_10UnderscoreESZ_SZ_EEEEENS4_23SM90_TMA_LOAD_MULTICASTENS4_14ComposedLayoutINS4_7SwizzleILi3ELi4ELi3EEENS4_18smem_ptr_flag_bitsILi16EEENSU_INS5_IJNSA_ILi8EEESH_EEENS5_IJSH_SB_EEEEEEEvNS4_8identityENS4_13SM90_TMA_LOADES1C_vS1D_EENS_8epilogue10collective6detail29Sm90TmaWarpSpecializedAdapterINS1H_15DefaultEpilogueISJ_SK_SK_NS1G_6thread17LinearCombinationISJ_Li1EffLNS1L_9ScaleType4KindE0ELNS_15FloatRoundStyleE2ESJ_EENS1_15EpilogueDefaultEEEEEvvEEEEvNT_6ParamsE:
        .type           _ZN7cutlass13device_kernelINS_4gemm6kernel13GemmUniversalIN4cute5tupleIJiiiiEEENS1_10collective13CollectiveMmaINS1_34MainloopSm90TmaGmmaWarpSpecializedILi4ENS5_IJNS4_1CILi1EEENSA_ILi2EEESB_EEENS1_35KernelTmaWarpSpecializedCooperativeEEENS5_IJNSA_ILi128EEESG_NSA_ILi64EEEEEENS_10bfloat16_tENS5_IJlSB_lEEESJ_SK_NS4_8TiledMMAINS4_8MMA_AtomIJNS4_4SM904GMMA28MMA_64x128x16_F32BF16BF16_SSILNSO_5MajorE0ELSQ_0ELNSO_7ScaleInE1ELSR_1EEEEEENS4_6LayoutINS5_IJSC_SB_SB_EEENS5_IJSB_NSA_ILi0EEESW_EEEEENS5_IJNS4_10UnderscoreESZ_SZ_EEEEENS4_23SM90_TMA_LOAD_MULTICASTENS4_14ComposedLayoutINS4_7SwizzleILi3ELi4ELi3EEENS4_18smem_ptr_flag_bitsILi16EEENSU_INS5_IJNSA_ILi8EEESH_EEENS5_IJSH_SB_EEEEEEEvNS4_8identityENS4_13SM90_TMA_LOADES1C_vS1D_EENS_8epilogue10collective6detail29Sm90TmaWarpSpecializedAdapterINS1H_15DefaultEpilogueISJ_SK_SK_NS1G_6thread17LinearCombinationISJ_Li1EffLNS1L_9ScaleType4KindE0ELNS_15FloatRoundStyleE2ESJ_EENS1_15EpilogueDefaultEEEEEvvEEEEvNT_6ParamsE,@function
        .size           _ZN7cutlass13device_kernelINS_4gemm6kernel13GemmUniversalIN4cute5tupleIJiiiiEEENS1_10collective13CollectiveMmaINS1_34MainloopSm90TmaGmmaWarpSpecializedILi4ENS5_IJNS4_1CILi1EEENSA_ILi2EEESB_EEENS1_35KernelTmaWarpSpecializedCooperativeEEENS5_IJNSA_ILi128EEESG_NSA_ILi64EEEEEENS_10bfloat16_tENS5_IJlSB_lEEESJ_SK_NS4_8TiledMMAINS4_8MMA_AtomIJNS4_4SM904GMMA28MMA_64x128x16_F32BF16BF16_SSILNSO_5MajorE0ELSQ_0ELNSO_7ScaleInE1ELSR_1EEEEEENS4_6LayoutINS5_IJSC_SB_SB_EEENS5_IJSB_NSA_ILi0EEESW_EEEEENS5_IJNS4_10UnderscoreESZ_SZ_EEEEENS4_23SM90_TMA_LOAD_MULTICASTENS4_14ComposedLayoutINS4_7SwizzleILi3ELi4ELi3EEENS4_18smem_ptr_flag_bitsILi16EEENSU_INS5_IJNSA_ILi8EEESH_EEENS5_IJSH_SB_EEEEEEEvNS4_8identityENS4_13SM90_TMA_LOADES1C_vS1D_EENS_8epilogue10collective6detail29Sm90TmaWarpSpecializedAdapterINS1H_15DefaultEpilogueISJ_SK_SK_NS1G_6thread17LinearCombinationISJ_Li1EffLNS1L_9ScaleType4KindE0ELNS_15FloatRoundStyleE2ESJ_EENS1_15EpilogueDefaultEEEEEvvEEEEvNT_6ParamsE,(.L_x_197 - _ZN7cutlass13device_kernelINS_4gemm6kernel13GemmUniversalIN4cute5tupleIJiiiiEEENS1_10collective13CollectiveMmaINS1_34MainloopSm90TmaGmmaWarpSpecializedILi4ENS5_IJNS4_1CILi1EEENSA_ILi2EEESB_EEENS1_35KernelTmaWarpSpecializedCooperativeEEENS5_IJNSA_ILi128EEESG_NSA_ILi64EEEEEENS_10bfloat16_tENS5_IJlSB_lEEESJ_SK_NS4_8TiledMMAINS4_8MMA_AtomIJNS4_4SM904GMMA28MMA_64x128x16_F32BF16BF16_SSILNSO_5MajorE0ELSQ_0ELNSO_7ScaleInE1ELSR_1EEEEEENS4_6LayoutINS5_IJSC_SB_SB_EEENS5_IJSB_NSA_ILi0EEESW_EEEEENS5_IJNS4_10UnderscoreESZ_SZ_EEEEENS4_23SM90_TMA_LOAD_MULTICASTENS4_14ComposedLayoutINS4_7SwizzleILi3ELi4ELi3EEENS4_18smem_ptr_flag_bitsILi16EEENSU_INS5_IJNSA_ILi8EEESH_EEENS5_IJSH_SB_EEEEEEEvNS4_8identityENS4_13SM90_TMA_LOADES1C_vS1D_EENS_8epilogue10collective6detail29Sm90TmaWarpSpecializedAdapterINS1H_15DefaultEpilogueISJ_SK_SK_NS1G_6thread17LinearCombinationISJ_Li1EffLNS1L_9ScaleType4KindE0ELNS_15FloatRoundStyleE2ESJ_EENS1_15EpilogueDefaultEEEEEvvEEEEvNT_6ParamsE)
        .other          _ZN7cutlass13device_kernelINS_4gemm6kernel13GemmUniversalIN4cute5tupleIJiiiiEEENS1_10collective13CollectiveMmaINS1_34MainloopSm90TmaGmmaWarpSpecializedILi4ENS5_IJNS4_1CILi1EEENSA_ILi2EEESB_EEENS1_35KernelTmaWarpSpecializedCooperativeEEENS5_IJNSA_ILi128EEESG_NSA_ILi64EEEEEENS_10bfloat16_tENS5_IJlSB_lEEESJ_SK_NS4_8TiledMMAINS4_8MMA_AtomIJNS4_4SM904GMMA28MMA_64x128x16_F32BF16BF16_SSILNSO_5MajorE0ELSQ_0ELNSO_7ScaleInE1ELSR_1EEEEEENS4_6LayoutINS5_IJSC_SB_SB_EEENS5_IJSB_NSA_ILi0EEESW_EEEEENS5_IJNS4_10UnderscoreESZ_SZ_EEEEENS4_23SM90_TMA_LOAD_MULTICASTENS4_14ComposedLayoutINS4_7SwizzleILi3ELi4ELi3EEENS4_18smem_ptr_flag_bitsILi16EEENSU_INS5_IJNSA_ILi8EEESH_EEENS5_IJSH_SB_EEEEEEEvNS4_8identityENS4_13SM90_TMA_LOADES1C_vS1D_EENS_8epilogue10collective6detail29Sm90TmaWarpSpecializedAdapterINS1H_15DefaultEpilogueISJ_SK_SK_NS1G_6thread17LinearCombinationISJ_Li1EffLNS1L_9ScaleType4KindE0ELNS_15FloatRoundStyleE2ESJ_EENS1_15EpilogueDefaultEEEEEvvEEEEvNT_6ParamsE,@"STO_CUDA_ENTRY STV_DEFAULT"
_ZN7cutlass13device_kernelINS_4gemm6kernel13GemmUniversalIN4cute5tupleIJiiiiEEENS1_10collective13CollectiveMmaINS1_34MainloopSm90TmaGmmaWarpSpecializedILi4ENS5_IJNS4_1CILi1EEENSA_ILi2EEESB_EEENS1_35KernelTmaWarpSpecializedCooperativeEEENS5_IJNSA_ILi128EEESG_NSA_ILi64EEEEEENS_10bfloat16_tENS5_IJlSB_lEEESJ_SK_NS4_8TiledMMAINS4_8MMA_AtomIJNS4_4SM904GMMA28MMA_64x128x16_F32BF16BF16_SSILNSO_5MajorE0ELSQ_0ELNSO_7ScaleInE1ELSR_1EEEEEENS4_6LayoutINS5_IJSC_SB_SB_EEENS5_IJSB_NSA_ILi0EEESW_EEEEENS5_IJNS4_10UnderscoreESZ_SZ_EEEEENS4_23SM90_TMA_LOAD_MULTICASTENS4_14ComposedLayoutINS4_7SwizzleILi3ELi4ELi3EEENS4_18smem_ptr_flag_bitsILi16EEENSU_INS5_IJNSA_ILi8EEESH_EEENS5_IJSH_SB_EEEEEEEvNS4_8identityENS4_13SM90_TMA_LOADES1C_vS1D_EENS_8epilogue10collective6detail29Sm90TmaWarpSpecializedAdapterINS1H_15DefaultEpilogueISJ_SK_SK_NS1G_6thread17LinearCombinationISJ_Li1EffLNS1L_9ScaleType4KindE0ELNS_15FloatRoundStyleE2ESJ_EENS1_15EpilogueDefaultEEEEEvvEEEEvNT_6ParamsE:
[----:B------:R-:W0:Y:S01]  /*0000*/  LDC R1, c[0x0][0x28] ;  /* 0x00000a00ff017b82 */ /* 0x000e220000000800 */
[----:B------:R-:W1:Y:S01]  /*0010*/  S2R R94, SR_TID.X ;  /* 0x00000000005e7919 */ /* 0x000e620000002100 */
[----:B------:R-:W-:Y:S01]  /*0020*/  ELECT P0, URZ, PT ;  /* 0x00000000003f782f */ /* 0x000fe20003800000 */
[----:B------:R-:W-:Y:S01]  /*0030*/  BSSY B0, `(.L_x_0) ;  /* 0x000000f000007945 */ /* 0x000fe20003800000 */
[--C-:B-1----:R-:W-:Y:S02]  /*0040*/  SHF.R.U32.HI R0, RZ, 0x5, R94.reuse ;  /* 0x00000005ff007819 */ /* 0x102fe4000001165e */
[----:B------:R-:W-:-:S03]  /*0050*/  SHF.R.U32.HI R6, RZ, 0x7, R94 ;  /* 0x00000007ff067819 */ /* 0x000fc6000001165e */
[----:B------:R-:W1:Y:S04]  /*0060*/  SHFL.IDX PT, R3, R0, RZ, 0x1f ;  /* 0x00001fff00037589 */ /* 0x000e6800000e0000 */
[----:B------:R2:W3:Y:S01]  /*0070*/  SHFL.IDX PT, R2, R6, RZ, 0x1f ;  /* 0x00001fff06027589 */ /* 0x0004e200000e0000 */
[----:B-1----:R-:W-:-:S13]  /*0080*/  ISETP.NE.OR P0, PT, R3, RZ, !P0 ;  /* 0x000000ff0300720c */ /* 0x002fda0004705670 */
[----:B0-23--:R-:W-:Y:S05]  /*0090*/  @P0 BRA `(.L_x_1) ;  /* 0x0000000000200947 */ /* 0x00dfea0003800000 */
[----:B------:R-:W-:Y:S02]  /*00a0*/  ULDC.64 UR4, c[0x0][0x198] ;  /* 0x0000660000047ab9 */ /* 0x000fe40000000a00 */
[----:B------:R-:W-:Y:S02]  /*00b0*/  UIADD3 UR6, UP0, UR4, 0xf0, URZ ;  /* 0x000000f004067890 */ /* 0x000fe4000ff1e03f */
[----:B------:R-:W-:Y:S02]  /*00c0*/  UIADD3 UR4, UP1, UR4, 0x1f0, URZ ;  /* 0x000001f004047890 */ /* 0x000fe4000ff3e03f */
[----:B------:R-:W-:Y:S02]  /*00d0*/  UIADD3.X UR7, URZ, UR5, URZ, UP0, !UPT ;  /* 0x000000053f077290 */ /* 0x000fe400087fe43f */
[----:B------:R-:W-:-:S07]  /*00e0*/  UIADD3.X UR5, URZ, UR5, URZ, UP1, !UPT ;  /* 0x000000053f057290 */ /* 0x000fce0008ffe43f */
[----:B------:R0:W-:Y:S02]  /*00f0*/  UTMACCTL.PF [UR6] ;  /* 0x00000000060079b9 */ /* 0x0001e40008040000 */
[----:B------:R0:W-:Y:S02]  /*0100*/  UTMACCTL.PF [UR4] ;  /* 0x00000000040079b9 */ /* 0x0001e40008040000 */
[----:B0-----:R-:W-:Y:S01]  /*0110*/  NOP ;  /* 0x0000000000007918 */ /* 0x001fe20000000000 */
.L_x_1:
[----:B------:R-:W-:Y:S05]  /*0120*/  BSYNC B0 ;  /* 0x0000000000007941 */ /* 0x000fea0003800000 */
.L_x_0:
[----:B------:R-:W0:Y:S02]  /*0130*/  SHFL.IDX PT, R5, R0, RZ, 0x1f ;  /* 0x00001fff00057589 */ /* 0x000e2400000e0000 */
[----:B0-----:R-:W-:-:S13]  /*0140*/  ISETP.NE.AND P0, PT, R5, RZ, PT ;  /* 0x000000ff0500720c */ /* 0x001fda0003f05270 */
[----:B------:R-:W-:Y:S05]  /*0150*/  @P0 BRA `(.L_x_2) ;  /* 0x0000000000580947 */ /* 0x000fea0003800000 */
[----:B------:R-:W0:Y:S01]  /*0160*/  S2UR UR8, SR_CgaCtaId ;  /* 0x00000000000879c3 */ /* 0x000e220000008800 */
[----:B------:R-:W-:Y:S01]  /*0170*/  UMOV UR4, 0x400 ;  /* 0x0000040000047882 */ /* 0x000fe20000000000 */
[----:B------:R-:W-:Y:S01]  /*0180*/  UMOV UR5, 0x1 ;  /* 0x0000000100057882 */ /* 0x000fe20000000000 */
[----:B------:R-:W-:Y:S01]  /*0190*/  UMOV UR6, 0x4 ;  /* 0x0000000400067882 */ /* 0x000fe20000000000 */
[----:B------:R-:W-:Y:S01]  /*01a0*/  ELECT P0, URZ, PT ;  /* 0x00000000003f782f */ /* 0x000fe20003800000 */
[----:B------:R-:W-:-:S04]  /*01b0*/  UIADD3 UR6, -UR6, 0x100000, URZ ;  /* 0x0010000006067890 */ /* 0x000fc8000fffe13f */
[----:B------:R-:W-:Y:S02]  /*01c0*/  USHF.L.U32 UR7, UR6, 0xb, URZ ;  /* 0x0000000b06077899 */ /* 0x000fe4000800063f */
[----:B------:R-:W-:Y:S02]  /*01d0*/  USHF.L.U32 UR6, UR6, 0x1, URZ ;  /* 0x0000000106067899 */ /* 0x000fe4000800063f */
[----:B0-----:R-:W-:Y:S02]  /*01e0*/  ULEA UR8, UR8, UR4, 0x18 ;  /* 0x0000000408087291 */ /* 0x001fe4000f8ec03f */
[----:B------:R-:W-:-:S04]  /*01f0*/  UIADD3 UR4, -UR5, 0x100000, URZ ;  /* 0x0010000005047890 */ /* 0x000fc8000fffe13f */
[----:B------:R-:W-:Y:S02]  /*0200*/  USHF.L.U32 UR5, UR4, 0xb, URZ ;  /* 0x0000000b04057899 */ /* 0x000fe4000800063f */
[----:B------:R-:W-:Y:S01]  /*0210*/  USHF.L.U32 UR4, UR4, 0x1, URZ ;  /* 0x0000000104047899 */ /* 0x000fe2000800063f */
[----:B------:R-:W0:Y:S11]  /*0220*/  FENCE.VIEW.ASYNC.S ;  /* 0x00000000000073c6 */ /* 0x000e360000000000 */
[----:B0-----:R0:W1:Y:S01]  /*0230*/  SYNCS.EXCH.64 URZ, [UR8], UR4 ;  /* 0x00000004083f75b2 */ /* 0x0010620008000100 */
[----:B------:R0:W2:Y:S01]  /*0240*/  SYNCS.EXCH.64 URZ, [UR8+0x20], UR6 ;  /* 0x00002006083f75b2 */ /* 0x0000a20008000100 */
[----:B------:R0:W3:Y:S01]  /*0250*/  SYNCS.EXCH.64 URZ, [UR8+0x8], UR4 ;  /* 0x00000804083f75b2 */ /* 0x0000e20008000100 */
[----:B------:R0:W4:Y:S01]  /*0260*/  SYNCS.EXCH.64 URZ, [UR8+0x28], UR6 ;  /* 0x00002806083f75b2 */ /* 0x0001220008000100 */
[----:B------:R0:W0:Y:S01]  /*0270*/  SYNCS.EXCH.64 URZ, [UR8+0x10], UR4 ;  /* 0x00001004083f75b2 */ /* 0x0000220008000100 */
[----:B------:R0:W0:Y:S01]  /*0280*/  SYNCS.EXCH.64 URZ, [UR8+0x30], UR6 ;  /* 0x00003006083f75b2 */ /* 0x0000220008000100 */
[----:B------:R0:W0:Y:S01]  /*0290*/  SYNCS.EXCH.64 URZ, [UR8+0x18], UR4 ;  /* 0x00001804083f75b2 */ /* 0x0000220008000100 */
[----:B------:R0:W0:Y:S01]  /*02a0*/  SYNCS.EXCH.64 URZ, [UR8+0x38], UR6 ;  /* 0x00003806083f75b2 */ /* 0x0000220008000100 */
[----:B------:R-:W-:Y:S01]  /*02b0*/  NOP ;  /* 0x0000000000007918 */ /* 0x000fe20000000000 */
.L_x_2:
[----:B------:R-:W-:Y:S01]  /*02c0*/  SHF.R.S32.HI R7, RZ, 0x1f, R94 ;  /* 0x0000001fff077819 */ /* 0x000fe2000001145e */
[----:B------:R-:W5:Y:S01]  /*02d0*/  SHFL.IDX PT, R0, R0, RZ, 0x1f ;  /* 0x00001fff00007589 */ /* 0x000f6200000e0000 */
[----:B0-----:R-:W0:Y:S01]  /*02e0*/  S2UR UR8, SR_CTAID.X ;  /* 0x00000000000879c3 */ /* 0x001e220000002500 */
[----:B------:R-:W-:Y:S02]  /*02f0*/  ELECT P0, URZ, PT ;  /* 0x00000000003f782f */ /* 0x000fe40003800000 */
[----:B------:R-:W-:Y:S01]  /*0300*/  LEA.HI R7, R7, R94, RZ, 0x7 ;  /* 0x0000005e07077211 */ /* 0x000fe200078f38ff */
[----:B------:R-:W1:Y:S01]  /*0310*/  S2R R4, SR_CTAID.Y ;  /* 0x0000000000047919 */ /* 0x000e620000002600 */
[----:B------:R-:W-:Y:S01]  /*0320*/  ULDC UR4, c[0x0][0x154] ;  /* 0x0000550000047ab9 */ /* 0x000fe20000000800 */
[----:B------:R-:W-:Y:S01]  /*0330*/  NOP ;  /* 0x0000000000007918 */ /* 0x000fe20000000000 */
[----:B------:R-:W-:Y:S01]  /*0340*/  LOP3.LUT R7, R7, 0xffffff80, RZ, 0xc0, !PT ;  /* 0xffffff8007077812 */ /* 0x000fe200078ec0ff */
[----:B------:R-:W-:Y:S01]  /*0350*/  NOP ;  /* 0x0000000000007918 */ /* 0x000fe20000000000 */
[----:B------:R-:W2:Y:S03]  /*0360*/  LDC R14, c[0x0][0x140] ;  /* 0x00005000ff0e7b82 */ /* 0x000ea60000000800 */
[----:B------:R-:W-:-:S05]  /*0370*/  IMAD.IADD R7, R94, 0x1, -R7 ;  /* 0x000000015e077824 */ /* 0x000fca00078e0a07 */
[----:B------:R-:W-:Y:S01]  /*0380*/  SHF.R.S32.HI R8, RZ, 0x1f, R7 ;  /* 0x0000001fff087819 */ /* 0x000fe20000011407 */
[----:B------:R-:W3:Y:S01]  /*0390*/  LDC R12, c[0x0][0x144] ;  /* 0x00005100ff0c7b82 */ /* 0x000ee20000000800 */
[----:B------:R-:W-:Y:S02]  /*03a0*/  LOP3.LUT P2, RZ, R7, 0x7, RZ, 0xc0, !PT ;  /* 0x0000000707ff7812 */ /* 0x000fe4000784c0ff */
[----:B------:R-:W-:Y:S02]  /*03b0*/  LEA.HI R8, R8, R7, RZ, 0x3 ;  /* 0x0000000708087211 */ /* 0x000fe400078f18ff */
[----:B-----5:R-:W-:Y:S02]  /*03c0*/  ISETP.NE.OR P0, PT, R0, RZ, !P0 ;  /* 0x000000ff0000720c */ /* 0x020fe40004705670 */
[--C-:B------:R-:W-:Y:S02]  /*03d0*/  SHF.R.S32.HI R0, RZ, 0x3, R8.reuse ;  /* 0x00000003ff007819 */ /* 0x100fe40000011408 */
[----:B------:R-:W-:-:S02]  /*03e0*/  SHF.R.S32.HI R9, RZ, 0x1f, R8 ;  /* 0x0000001fff097819 */ /* 0x000fc40000011408 */
[----:B------:R-:W-:Y:S02]  /*03f0*/  SHF.R.S32.HI R8, RZ, 0x1f, R5 ;  /* 0x0000001fff087819 */ /* 0x000fe40000011405 */
[----:B------:R-:W-:Y:S02]  /*0400*/  LEA.HI R9, R9, R0, RZ, 0x2 ;  /* 0x0000000009097211 */ /* 0x000fe400078f10ff */
[----:B------:R-:W-:Y:S02]  /*0410*/  LEA.HI R8, R8, R5, RZ, 0x2 ;  /* 0x0000000508087211 */ /* 0x000fe400078f10ff */
[----:B-1----:R-:W-:Y:S01]  /*0420*/  I2FP.F32.U32 R11, R4 ;  /* 0x00000004000b7245 */ /* 0x002fe20000201000 */
[----:B------:R-:W-:Y:S01]  /*0430*/  VOTEU.ALL UP0, P0 ;  /* 0x00000000003f7886 */ /* 0x000fe20000000000 */
[----:B------:R-:W-:Y:S01]  /*0440*/  LOP3.LUT R10, R8, 0x3ffffffc, RZ, 0xc0, !PT ;  /* 0x3ffffffc080a7812 */ /* 0x000fe200078ec0ff */
[----:B------:R-:W-:Y:S01]  /*0450*/  VOTEU.ALL UP1, P0 ;  /* 0x00000000003f7886 */ /* 0x000fe20000020000 */
[----:B------:R-:W-:Y:S01]  /*0460*/  LOP3.LUT R9, R9, 0xfffffffc, RZ, 0xc0, !PT ;  /* 0xfffffffc09097812 */ /* 0x000fe200078ec0ff */
[----:B------:R-:W-:Y:S01]  /*0470*/  FMUL R13, R11, UR4 ;  /* 0x000000040b0d7c20 */ /* 0x000fe20008400000 */
[----:B------:R-:W1:Y:S01]  /*0480*/  @!UP0 S2UR UR7, SR_CgaCtaId ;  /* 0x00000000000789c3 */ /* 0x000e620000008800 */
[----:B------:R-:W-:Y:S01]  /*0490*/  IMAD.IADD R11, R5, 0x1, -R10 ;  /* 0x00000001050b7824 */ /* 0x000fe200078e0a0a */
[----:B0-----:R-:W-:Y:S01]  /*04a0*/  I2FP.F32.U32 R10, UR8 ;  /* 0x00000008000a7c45 */ /* 0x001fe20008201000 */
[----:B------:R-:W-:Y:S01]  /*04b0*/  IMAD.IADD R8, R0, 0x1, -R9 ;  /* 0x0000000100087824 */ /* 0x000fe200078e0a09 */
[----:B------:R-:W-:Y:S01]  /*04c0*/  ULDC UR4, c[0x0][0x150] ;  /* 0x0000540000047ab9 */ /* 0x000fe20000000800 */
[----:B------:R-:W0:Y:S01]  /*04d0*/  F2I.U32.TRUNC.NTZ R13, R13 ;  /* 0x0000000d000d7305 */ /* 0x000e22000020f000 */
[----:B------:R-:W-:Y:S01]  /*04e0*/  SHF.R.S32.HI R0, RZ, 0x1f, R3 ;  /* 0x0000001fff007819 */ /* 0x000fe20000011403 */
[----:B------:R-:W-:Y:S01]  /*04f0*/  FMUL R10, R10, UR4 ;  /* 0x000000040a0a7c20 */ /* 0x000fe20008400000 */
[----:B------:R-:W5:Y:S01]  /*0500*/  LDC R9, c[0x0][0x148] ;  /* 0x00005200ff097b82 */ /* 0x000f620000000800 */
[----:B------:R-:W-:Y:S01]  /*0510*/  IMAD R8, R11, 0x4, R8 ;  /* 0x000000040b087824 */ /* 0x000fe200078e0208 */
[----:B------:R-:W-:Y:S01]  /*0520*/  LEA.HI R0, R0, R3, RZ, 0x2 ;  /* 0x0000000300007211 */ /* 0x000fe200078f10ff */
[----:B------:R-:W-:Y:S01]  /*0530*/  UMOV UR4, 0x20 ;  /* 0x0000002000047882 */ /* 0x000fe20000000000 */
[----:B------:R-:W-:Y:S01]  /*0540*/  @!UP0 UMOV UR6, 0x400 ;  /* 0x0000040000068882 */ /* 0x000fe20000000000 */
[----:B------:R-:W4:Y:S01]  /*0550*/  F2I.U32.TRUNC.NTZ R10, R10 ;  /* 0x0000000a000a7305 */ /* 0x000f22000020f000 */
[----:B------:R-:W-:Y:S01]  /*0560*/  LOP3.LUT R0, R0, 0xfffffffc, RZ, 0xc0, !PT ;  /* 0xfffffffc00007812 */ /* 0x000fe200078ec0ff */
[----:B------:R-:W-:Y:S01]  /*0570*/  IMAD.SHL.U32 R19, R8, 0x4, RZ ;  /* 0x0000000408137824 */ /* 0x000fe200078e00ff */
[----:B------:R-:W-:-:S04]  /*0580*/  @!UP0 UIADD3 UR4, -UR4, 0x100000, URZ ;  /* 0x0010000004048890 */ /* 0x000fc8000fffe13f */
[----:B------:R-:W-:Y:S02]  /*0590*/  @!UP0 USHF.L.U32 UR5, UR4, 0xb, URZ ;  /* 0x0000000b04058899 */ /* 0x000fe4000800063f */
[----:B------:R-:W-:Y:S01]  /*05a0*/  @!UP0 USHF.L.U32 UR4, UR4, 0x1, URZ ;  /* 0x0000000104048899 */ /* 0x000fe2000800063f */
[----:B--2---:R-:W-:Y:S01]  /*05b0*/  ISETP.EQ.U32.AND P3, PT, R14, 0x1, PT ;  /* 0x000000010e00780c */ /* 0x004fe20003f62070 */
[----:B------:R-:W-:Y:S01]  /*05c0*/  IMAD.IADD R3, R3, 0x1, -R0 ;  /* 0x0000000103037824 */ /* 0x000fe200078e0a00 */
[----:B------:R-:W-:Y:S01]  /*05d0*/  LOP3.LUT R19, R8, 0xc, R19, 0x78, !PT ;  /* 0x0000000c08137812 */ /* 0x000fe200078e7813 */
[----:B0-----:R-:W-:Y:S02]  /*05e0*/  IMAD.MOV R22, RZ, RZ, -R13 ;  /* 0x000000ffff167224 */ /* 0x001fe400078e0a0d */
[----:B------:R-:W-:Y:S01]  /*05f0*/  VIADD R8, R2, 0xffffffff ;  /* 0xffffffff02087836 */ /* 0x000fe20000000000 */
[----:B-1----:R-:W-:Y:S01]  /*0600*/  @!UP0 ULEA UR6, UR7, UR6, 0x18 ;  /* 0x0000000607068291 */ /* 0x002fe2000f8ec03f */
[----:B------:R-:W-:Y:S01]  /*0610*/  ISETP.NE.AND P1, PT, R3, 0x3, PT ;  /* 0x000000030300780c */ /* 0x000fe20003f25270 */
[----:B------:R-:W-:Y:S01]  /*0620*/  VOTEU.ALL UP0, P0 ;  /* 0x00000000003f7886 */ /* 0x000fe20000000000 */
[----:B------:R-:W-:Y:S01]  /*0630*/  ISETP.LT.U32.AND P0, PT, R19, 0x2, !P2 ;  /* 0x000000021300780c */ /* 0x000fe20005701070 */
[----:B----4-:R-:W-:Y:S01]  /*0640*/  IMAD.MOV R7, RZ, RZ, -R10 ;  /* 0x000000ffff077224 */ /* 0x010fe200078e0a0a */
[----:B------:R-:W-:-:S02]  /*0650*/  ISETP.EQ.OR P1, PT, R3, RZ, !P1 ;  /* 0x000000ff0300720c */ /* 0x000fc40004f22670 */
[----:B------:R-:W-:Y:S01]  /*0660*/  ISETP.GE.U32.AND P5, PT, R8, 0x2, PT ;  /* 0x000000020800780c */ /* 0x000fe20003fa6070 */
[----:B-----5:R-:W-:Y:S01]  /*0670*/  IMAD R0, R9, R22, R4 ;  /* 0x0000001609007224 */ /* 0x020fe200078e0204 */
[----:B------:R-:W-:Y:S01]  /*0680*/  ISETP.EQ.AND P1, PT, R2, RZ, P1 ;  /* 0x000000ff0200720c */ /* 0x000fe20000f22270 */
[----:B---3--:R-:W-:Y:S01]  /*0690*/  IMAD R7, R12, R7, UR8 ;  /* 0x000000080c077e24 */ /* 0x008fe2000f8e0207 */
[----:B------:R-:W-:Y:S01]  /*06a0*/  ISETP.NE.AND P2, PT, R2, RZ, PT ;  /* 0x000000ff0200720c */ /* 0x000fe20003f45270 */
[----:B------:R-:W0:Y:S02]  /*06b0*/  FENCE.VIEW.ASYNC.S ;  /* 0x00000000000073c6 */ /* 0x000e240000000000 */
[----:B0-----:R0:W1:Y:S01]  /*06c0*/  @!UP0 SYNCS.EXCH.64 URZ, [UR6+0x50], UR4 ;  /* 0x00005004063f85b2 */ /* 0x0010620008000100 */
[----:B------:R-:W-:Y:S02]  /*06d0*/  ISETP.NE.AND P4, PT, R0, R19, PT ;  /* 0x000000130000720c */ /* 0x000fe40003f85270 */
[----:B------:R-:W-:-:S02]  /*06e0*/  SEL R18, RZ, 0x1, !P1 ;  /* 0x00000001ff127807 */ /* 0x000fc40004800000 */
[----:B------:R-:W-:Y:S02]  /*06f0*/  ISETP.EQ.OR P4, PT, R7, RZ, !P4 ;  /* 0x000000ff0700720c */ /* 0x000fe40006782670 */
[----:B------:R-:W-:Y:S02]  /*0700*/  LOP3.LUT R0, R94, 0x7f, RZ, 0xc0, !PT ;  /* 0x0000007f5e007812 */ /* 0x000fe400078ec0ff */
[----:B------:R-:W-:Y:S02]  /*0710*/  PLOP3.LUT P0, PT, P0, P4, PT, 0x80, 0x0 ;  /* 0x000000000000781c */ /* 0x000fe40000709070 */
[----:B------:R-:W-:Y:S02]  /*0720*/  SEL R18, R18, 0x2, P5 ;  /* 0x0000000212127807 */ /* 0x000fe40002800000 */
[----:B------:R-:W-:Y:S01]  /*0730*/  P2R R102, PR, RZ, 0x1 ;  /* 0x00000001ff667803 */ /* 0x000fe20000000000 */
[----:B------:R0:W2:Y:S01]  /*0740*/  @!UP1 SYNCS.EXCH.64 URZ, [UR6+0x58], UR4 ;  /* 0x00005804063f95b2 */ /* 0x0000a20008000100 */
[----:B------:R-:W-:Y:S01]  /*0750*/  NOP ;  /* 0x0000000000007918 */ /* 0x000fe20000000000 */
[----:B------:R-:W-:Y:S06]  /*0760*/  @!P3 BRA `(.L_x_3) ;  /* 0x000000000008b947 */ /* 0x000fec0003800000 */
[----:B-12---:R-:W-:Y:S01]  /*0770*/  UCGABAR_ARV ;  /* 0x00000000000079c7 */ /* 0x006fe20008000000 */
[----:B------:R-:W-:Y:S05]  /*0780*/  BRA `(.L_x_4) ;  /* 0x0000000000047947 */ /* 0x000fea0003800000 */
.L_x_3:
[----:B-12---:R-:W-:Y:S01]  /*0790*/  NOP ;  /* 0x0000000000007918 */ /* 0x006fe20000000000 */
.L_x_4:
[----:B------:R-:W1:Y:S01]  /*07a0*/  LDC R2, c[0x0][0x65c] ;  /* 0x00019700ff027b82 */ /* 0x000e620000000800 */
[----:B------:R-:W-:Y:S02]  /*07b0*/  IMAD.U32 R10, RZ, RZ, UR8 ;  /* 0x00000008ff0a7e24 */ /* 0x000fe4000f8e00ff */
[----:B------:R-:W-:Y:S01]  /*07c0*/  IMAD.MOV.U32 R11, RZ, RZ, RZ ;  /* 0x000000ffff0b7224 */ /* 0x000fe200078e00ff */
[----:B-1----:R-:W-:-:S04]  /*07d0*/  ISETP.NE.AND P1, PT, R2, 0x1, PT ;  /* 0x000000010200780c */ /* 0x002fc80003f25270 */
[----:B------:R-:W-:-:S09]  /*07e0*/  P2R R5, PR, RZ, 0x2 ;  /* 0x00000002ff057803 */ /* 0x000fd20000000000 */
[----:B------:R-:W1:Y:S01]  /*07f0*/  @P1 LDC R17, c[0x0][0x10] ;  /* 0x00000400ff111b82 */ /* 0x000e620000000800 */
[----:B------:R-:W-:Y:S02]  /*0800*/  @P1 IMAD.MOV.U32 R5, RZ, RZ, RZ ;  /* 0x000000ffff051224 */ /* 0x000fe400078e00ff */
[----:B------:R-:W-:-:S05]  /*0810*/  @P1 IMAD.MOV.U32 R15, RZ, RZ, RZ ;  /* 0x000000ffff0f1224 */ /* 0x000fca00078e00ff */
[----:B------:R-:W2:Y:S01]  /*0820*/  @!P1 LDC R13, c[0x0][0xc] ;  /* 0x00000300ff0d9b82 */ /* 0x000ea20000000800 */
[----:B0-----:R-:W-:Y:S01]  /*0830*/  ULDC UR4, c[0x0][0xc] ;  /* 0x0000030000047ab9 */ /* 0x001fe20000000800 */
[----:B------:R-:W-:Y:S01]  /*0840*/  ULDC UR5, c[0x0][0x10] ;  /* 0x0000040000057ab9 */ /* 0x000fe20000000800 */
[----:B------:R-:W-:Y:S01]  /*0850*/  ULDC UR6, c[0x0][0x14] ;  /* 0x0000050000067ab9 */ /* 0x000fe20000000800 */
[----:B------:R-:W-:-:S04]  /*0860*/  UIMAD.WIDE.U32 UR4, UR4, UR5, URZ ;  /* 0x00000005040472a5 */ /* 0x000fc8000f8e003f */
[----:B------:R-:W-:Y:S02]  /*0870*/  UIMAD.WIDE.U32 UR36, UR4, UR6, URZ ;  /* 0x00000006042472a5 */ /* 0x000fe4000f8e003f */
[----:B------:R-:W-:-:S04]  /*0880*/  UIMAD UR42, UR5, UR6, URZ ;  /* 0x00000006052a72a4 */ /* 0x000fc8000f8e023f */
[----:B------:R-:W-:Y:S01]  /*0890*/  UIADD3 UR42, UR37, UR42, URZ ;  /* 0x0000002a252a7290 */ /* 0x000fe2000fffe03f */
[----:B-1----:R-:W-:-:S04]  /*08a0*/  @P1 IMAD.WIDE.U32 R16, R17, UR8, R4 ;  /* 0x0000000811101c25 */ /* 0x002fc8000f8e0004 */
[----:B------:R-:W-:Y:S02]  /*08b0*/  @P1 IMAD.IADD R17, R17, 0x1, R15 ;  /* 0x0000000111111824 */ /* 0x000fe400078e020f */
[----:B--2---:R-:W-:-:S04]  /*08c0*/  @!P1 IMAD.WIDE.U32 R10, R4, R13, R10 ;  /* 0x0000000d040a9225 */ /* 0x004fc800078e000a */
[----:B------:R-:W-:Y:S02]  /*08d0*/  @!P1 IMAD.MOV.U32 R16, RZ, RZ, R10 ;  /* 0x000000ffff109224 */ /* 0x000fe400078e000a */
[----:B------:R-:W-:Y:S01]  /*08e0*/  @!P1 IMAD.MOV.U32 R17, RZ, RZ, R11 ;  /* 0x000000ffff119224 */ /* 0x000fe200078e000b */
[----:B------:R-:W-:Y:S06]  /*08f0*/  @!P3 BRA `(.L_x_5) ;  /* 0x00000000000cb947 */ /* 0x000fec0003800000 */
[----:B------:R-:W-:Y:S01]  /*0900*/  UCGABAR_WAIT ;  /* 0x0000000000007dc7 */ /* 0x000fe20008000000 */
[----:B------:R-:W-:Y:S01]  /*0910*/  CCTL.IVALL ;  /* 0x00000000ff00798f */ /* 0x000fe20002000000 */
[----:B------:R-:W-:Y:S05]  /*0920*/  BRA `(.L_x_6) ;  /* 0x0000000000047947 */ /* 0x000fea0003800000 */
.L_x_5:
[----:B------:R-:W-:Y:S06]  /*0930*/  BAR.SYNC.DEFER_BLOCKING 0x0 ;  /* 0x0000000000007b1d */ /* 0x000fec0000010000 */
.L_x_6:
[----:B------:R-:W-:Y:S05]  /*0940*/  @!P2 BRA `(.L_x_7) ;  /* 0x0000005c0080a947 */ /* 0x000fea0003800000 */
[----:B------:R-:W-:-:S13]  /*0950*/  ISETP.GT.U32.AND P0, PT, R8, 0x1, PT ;  /* 0x000000010800780c */ /* 0x000fda0003f04070 */
[----:B------:R-:W-:Y:S05]  /*0960*/  @P0 EXIT ;  /* 0x000000000000094d */ /* 0x000fea0003800000 */
[----:B------:R-:W-:Y:S01]  /*0970*/  ULDC.64 UR4, c[0x0][0x650] ;  /* 0x0001940000047ab9 */ /* 0x000fe20000000a00 */
[----:B------:R-:W-:Y:S01]  /*0980*/  PRMT R3, RZ, 0x7610, R3 ;  /* 0x00007610ff037816 */ /* 0x000fe20000000003 */
[----:B------:R-:W-:Y:S01]  /*0990*/  IMAD.MOV.U32 R101, RZ, RZ, -0x1 ;  /* 0xffffffffff657424 */ /* 0x000fe200078e00ff */
[----:B------:R-:W-:Y:S01]  /*09a0*/  ISETP.GE.U32.AND P0, PT, R16, UR4, PT ;  /* 0x0000000410007c0c */ /* 0x000fe2000bf06070 */
[----:B------:R-:W-:Y:S02]  /*09b0*/  IMAD.MOV.U32 R100, RZ, RZ, -0x1 ;  /* 0xffffffffff647424 */ /* 0x000fe400078e00ff */
[----:B------:R-:W-:Y:S01]  /*09c0*/  IMAD.MOV.U32 R99, RZ, RZ, -0x1 ;  /* 0xffffffffff637424 */ /* 0x000fe200078e00ff */
[----:B------:R-:W-:-:S13]  /*09d0*/  ISETP.GE.U32.AND.EX P0, PT, R17, UR5, PT, P0 ;  /* 0x0000000511007c0c */ /* 0x000fda000bf06100 */
[----:B------:R-:W-:Y:S05]  /*09e0*/  @P0 BRA `(.L_x_8) ;  /* 0x0000000400280947 */ /* 0x000fea0003800000 */
[----:B------:R-:W0:Y:S01]  /*09f0*/  LDC.64 R24, c[0x0][0x628] ;  /* 0x00018a00ff187b82 */ /* 0x000e220000000a00 */
[----:B------:R-:W-:Y:S02]  /*0a00*/  IMAD.MOV.U32 R10, RZ, RZ, R16 ;  /* 0x000000ffff0a7224 */ /* 0x000fe400078e0010 */
[----:B------:R-:W-:-:S05]  /*0a10*/  IMAD.MOV.U32 R11, RZ, RZ, R17 ;  /* 0x000000ffff0b7224 */ /* 0x000fca00078e0011 */
[----:B------:R-:W1:Y:S08]  /*0a20*/  LDC R8, c[0x0][0x630] ;  /* 0x00018c00ff087b82 */ /* 0x000e700000000800 */
[----:B------:R-:W2:Y:S01]  /*0a30*/  LDC.64 R26, c[0x0][0x620] ;  /* 0x00018800ff1a7b82 */ /* 0x000ea20000000a00 */
[----:B0-----:R-:W-:-:S04]  /*0a40*/  ISETP.NE.U32.AND P0, PT, R24, RZ, PT ;  /* 0x000000ff1800720c */ /* 0x001fc80003f05070 */
[----:B------:R-:W-:-:S13]  /*0a50*/  ISETP.NE.AND.EX P0, PT, R25, RZ, PT, P0 ;  /* 0x000000ff1900720c */ /* 0x000fda0003f05300 */
[----:B-12---:R-:W-:Y:S05]  /*0a60*/  @!P0 BRA `(.L_x_9) ;  /* 0x0000000000288947 */ /* 0x006fea0003800000 */
[----:B------:R-:W0:Y:S02]  /*0a70*/  LDC R3, c[0x0][0x634] ;  /* 0x00018d00ff037b82 */ /* 0x000e240000000800 */
[----:B0-----:R-:W-:-:S05]  /*0a80*/  IADD3 R3, P0, R16, R3, RZ ;  /* 0x0000000310037210 */ /* 0x001fca0007f1e0ff */
[----:B------:R-:W-:-:S04]  /*0a90*/  IMAD.X R21, RZ, RZ, R17, P0 ;  /* 0x000000ffff157224 */ /* 0x000fc800000e0611 */
[----:B------:R-:W-:-:S04]  /*0aa0*/  IMAD.WIDE.U32 R10, R21, R24, RZ ;  /* 0x00000018150a7225 */ /* 0x000fc800078e00ff */
[----:B------:R-:W-:-:S04]  /*0ab0*/  IMAD.WIDE.U32 R12, P0, R3, R25, R10 ;  /* 0x00000019030c7225 */ /* 0x000fc8000780000a */
[----:B------:R-:W-:-:S04]  /*0ac0*/  IMAD.WIDE.U32 R10, R3, R24, RZ ;  /* 0x00000018030a7225 */ /* 0x000fc800078e00ff */
[----:B------:R-:W-:Y:S01]  /*0ad0*/  IMAD.X R15, RZ, RZ, RZ, P0 ;  /* 0x000000ffff0f7224 */ /* 0x000fe200000e06ff */
[----:B------:R-:W-:Y:S01]  /*0ae0*/  IADD3 RZ, P0, R11, R12, RZ ;  /* 0x0000000c0bff7210 */ /* 0x000fe20007f1e0ff */
[----:B------:R-:W-:-:S04]  /*0af0*/  IMAD.MOV.U32 R14, RZ, RZ, R13 ;  /* 0x000000ffff0e7224 */ /* 0x000fc800078e000d */
[----:B------:R-:W-:-:S08]  /*0b00*/  IMAD.WIDE.U32.X R10, R21, R25, R14, P0 ;  /* 0x00000019150a7225 */ /* 0x000fd000000e040e */
.L_x_9:
[----:B------:R-:W0:Y:S01]  /*0b10*/  LDC.64 R30, c[0x0][0x640] ;  /* 0x00019000ff1e7b82 */ /* 0x000e220000000a00 */
[--C-:B------:R-:W-:Y:S01]  /*0b20*/  SHF.R.U64 R99, R10, R8, R11.reuse ;  /* 0x000000080a637219 */ /* 0x100fe2000000120b */
[----:B------:R-:W-:Y:S01]  /*0b30*/  IMAD R22, R9, R22, R4 ;  /* 0x0000001609167224 */ /* 0x000fe200078e0204 */
[----:B------:R-:W-:Y:S01]  /*0b40*/  SHF.R.U32.HI R3, RZ, R8, R11 ;  /* 0x00000008ff037219 */ /* 0x000fe2000001160b */
[----:B------:R-:W-:Y:S01]  /*0b50*/  IMAD.MOV.U32 R23, RZ, RZ, 0x1 ;  /* 0x00000001ff177424 */ /* 0x000fe200078e00ff */
[----:B------:R-:W-:-:S03]  /*0b60*/  IADD3 R5, P0, RZ, -R99, RZ ;  /* 0x80000063ff057210 */ /* 0x000fc60007f1e0ff */
[----:B------:R-:W1:Y:S02]  /*0b70*/  LDC R12, c[0x0][0x618] ;  /* 0x00018600ff0c7b82 */ /* 0x000e640000000800 */
[----:B------:R-:W-:Y:S02]  /*0b80*/  IMAD.X R3, RZ, RZ, ~R3, P0 ;  /* 0x000000ffff037224 */ /* 0x000fe400000e0e03 */
[----:B------:R-:W-:-:S04]  /*0b90*/  IMAD.WIDE.U32 R10, R5, R26, R16 ;  /* 0x0000001a050a7225 */ /* 0x000fc800078e0010 */
[----:B------:R-:W2:Y:S01]  /*0ba0*/  LDC R20, c[0x0][0x608] ;  /* 0x00018200ff147b82 */ /* 0x000ea20000000800 */
[----:B------:R-:W-:Y:S02]  /*0bb0*/  IMAD R8, R3, R26, RZ ;  /* 0x0000001a03087224 */ /* 0x000fe400078e02ff */
[----:B------:R-:W-:Y:S02]  /*0bc0*/  IMAD.MOV.U32 R3, RZ, RZ, -0x1 ;  /* 0xffffffffff037424 */ /* 0x000fe400078e00ff */
[----:B------:R-:W-:-:S03]  /*0bd0*/  IMAD R5, R5, R27, R8 ;  /* 0x0000001b05057224 */ /* 0x000fc600078e0208 */
[----:B------:R-:W3:Y:S01]  /*0be0*/  LDC R28, c[0x0][0x658] ;  /* 0x00019600ff1c7b82 */ /* 0x000ee20000000800 */
[----:B------:R-:W-:Y:S01]  /*0bf0*/  IMAD.IADD R5, R11, 0x1, R5 ;  /* 0x000000010b057824 */ /* 0x000fe200078e0205 */
[----:B0-----:R-:W-:-:S04]  /*0c00*/  ISETP.NE.U32.AND P0, PT, R30, RZ, PT ;  /* 0x000000ff1e00720c */ /* 0x001fc80003f05070 */
[----:B------:R-:W-:Y:S02]  /*0c10*/  ISETP.NE.AND.EX P0, PT, R31, RZ, PT, P0 ;  /* 0x000000ff1f00720c */ /* 0x000fe40003f05300 */
[----:B------:R-:W0:Y:S01]  /*0c20*/  LDC R24, c[0x0][0x600] ;  /* 0x00018000ff187b82 */ /* 0x000e220000000800 */
[-CC-:B-1----:R-:W-:Y:S02]  /*0c30*/  SHF.R.U64 R14, R10, R12.reuse, R5.reuse ;  /* 0x0000000c0a0e7219 */ /* 0x182fe40000001205 */
[----:B------:R-:W-:-:S05]  /*0c40*/  SHF.R.U32.HI R5, RZ, R12, R5 ;  /* 0x0000000cff057219 */ /* 0x000fca0000011605 */
[----:B------:R-:W1:Y:S01]  /*0c50*/  LDC R15, c[0x0][0x648] ;  /* 0x00019200ff0f7b82 */ /* 0x000e620000000800 */
[-CC-:B--2---:R-:W-:Y:S02]  /*0c60*/  SHF.R.U64 R27, R14, R20.reuse, R5.reuse ;  /* 0x000000140e1b7219 */ /* 0x184fe40000001205 */
[----:B------:R-:W-:-:S05]  /*0c70*/  SHF.R.U32.HI R5, RZ, R20, R5 ;  /* 0x00000014ff057219 */ /* 0x000fca0000011605 */
[----:B------:R-:W2:Y:S01]  /*0c80*/  LDC R21, c[0x0][0x638] ;  /* 0x00018e00ff157b82 */ /* 0x000ea20000000800 */
[-CC-:B---3--:R-:W-:Y:S02]  /*0c90*/  SHF.R.U64 R20, R27, R28.reuse, R5.reuse ;  /* 0x0000001c1b147219 */ /* 0x188fe40000001205 */
[-C--:B------:R-:W-:Y:S02]  /*0ca0*/  SHF.L.U32 R3, R3, R28.reuse, RZ ;  /* 0x0000001c03037219 */ /* 0x080fe400000006ff */
[----:B------:R-:W-:Y:S01]  /*0cb0*/  SHF.R.U32.HI R5, RZ, R28, R5 ;  /* 0x0000001cff057219 */ /* 0x000fe20000011605 */
[----:B------:R-:W-:Y:S01]  /*0cc0*/  IMAD.MOV.U32 R4, RZ, RZ, R20 ;  /* 0x000000ffff047224 */ /* 0x000fe200078e0014 */
[----:B------:R-:W-:Y:S01]  /*0cd0*/  LOP3.LUT R12, RZ, R3, RZ, 0x33, !PT ;  /* 0x00000003ff0c7212 */ /* 0x000fe200078e33ff */
[----:B------:R-:W3:Y:S01]  /*0ce0*/  LDC R25, c[0x0][0x610] ;  /* 0x00018400ff197b82 */ /* 0x000ee20000000800 */
[----:B------:R-:W-:Y:S05]  /*0cf0*/  @!P0 BRA `(.L_x_10) ;  /* 0x0000000000288947 */ /* 0x000fea0003800000 */
[----:B------:R-:W4:Y:S02]  /*0d00*/  LDC R3, c[0x0][0x64c] ;  /* 0x00019300ff037b82 */ /* 0x000f240000000800 */
[----:B----4-:R-:W-:-:S05]  /*0d10*/  IADD3 R3, P0, R20, R3, RZ ;  /* 0x0000000314037210 */ /* 0x010fca0007f1e0ff */
        /* <DEDUP_REMOVED lines=8> */
.L_x_10:
[----:B-1----:R-:W-:Y:S01]  /*0da0*/  SHF.R.U64 R4, R4, R15, R5 ;  /* 0x0000000f04047219 */ /* 0x002fe20000001205 */
[----:B0-----:R-:W-:Y:S01]  /*0db0*/  VIADD R5, R24, 0xffffffff ;  /* 0xffffffff18057836 */ /* 0x001fe20000000000 */
[----:B------:R-:W-:Y:S02]  /*0dc0*/  SHF.L.U32 R3, R23, R28, RZ ;  /* 0x0000001c17037219 */ /* 0x000fe400000006ff */
[----:B------:R-:W-:Y:S01]  /*0dd0*/  LOP3.LUT R12, R27, R12, RZ, 0xc0, !PT ;  /* 0x0000000c1b0c7212 */ /* 0x000fe200078ec0ff */
[----:B------:R-:W-:Y:S01]  /*0de0*/  IMAD.MOV R8, RZ, RZ, -R4 ;  /* 0x000000ffff087224 */ /* 0x000fe200078e0a04 */
[----:B------:R-:W-:-:S03]  /*0df0*/  SEL R7, R7, R22, !P1 ;  /* 0x0000001607077207 */ /* 0x000fc60004800000 */
[----:B------:R-:W-:Y:S01]  /*0e00*/  IMAD R12, R3, R4, R12 ;  /* 0x00000004030c7224 */ /* 0x000fe200078e020c */
[----:B------:R-:W-:Y:S01]  /*0e10*/  LOP3.LUT R4, R14, R5, RZ, 0xc0, !PT ;  /* 0x000000050e047212 */ /* 0x000fe200078ec0ff */
[----:B--2---:R-:W-:Y:S02]  /*0e20*/  IMAD R3, R8, R21, R20 ;  /* 0x0000001508037224 */ /* 0x004fe400078e0214 */
[----:B---3--:R-:W-:Y:S02]  /*0e30*/  IMAD R7, R12, R25, R7 ;  /* 0x000000190c077224 */ /* 0x008fe400078e0207 */
[----:B------:R-:W-:Y:S02]  /*0e40*/  IMAD.MOV.U32 R5, RZ, RZ, 0x1 ;  /* 0x00000001ff057424 */ /* 0x000fe400078e00ff */
[----:B------:R-:W-:-:S03]  /*0e50*/  IMAD R4, R3, R24, R4 ;  /* 0x0000001803047224 */ /* 0x000fc600078e0204 */
[----:B------:R-:W-:Y:S02]  /*0e60*/  PRMT R3, R5, 0x7610, R3 ;  /* 0x0000761005037816 */ /* 0x000fe40000000003 */
[----:B------:R-:W-:Y:S02]  /*0e70*/  SEL R100, R4, R7, !P1 ;  /* 0x0000000704647207 */ /* 0x000fe40004800000 */
[----:B------:R-:W-:-:S07]  /*0e80*/  SEL R101, R7, R4, !P1 ;  /* 0x0000000407657207 */ /* 0x000fce0004800000 */
.L_x_8:
[----:B------:R-:W-:-:S08]  /*0e90*/  NOP ;  /* 0x0000000000007918 */ /* 0x000fd00000000000 */
[----:B------:R-:W0:Y:S02]  /*0ea0*/  USETMAXREG.TRY_ALLOC.CTAPOOL UP0, 0xe8 ;  /* 0x000000e8000079c8 */ /* 0x000e240008000600 */
[----:B0-----:R-:W-:-:S13]  /*0eb0*/  PLOP3.LUT P0, PT, PT, PT, UP0, 0x80, 0x0 ;  /* 0x000000000000781c */ /* 0x001fda0003f0f008 */
[----:B------:R-:W-:Y:S05]  /*0ec0*/  @!P0 BRA `(.L_x_8) ;  /* 0xfffffffc00f08947 */ /* 0x000fea000383ffff */
[----:B------:R-:W-:Y:S01]  /*0ed0*/  ULDC.64 UR4, c[0x0][0x598] ;  /* 0x0001660000047ab9 */ /* 0x000fe20000000a00 */
[----:B------:R-:W-:Y:S01]  /*0ee0*/  ULDC.64 UR38, c[0x0][0x208] ;  /* 0x0000820000267ab9 */ /* 0x000fe20000000a00 */
[----:B------:R-:W-:-:S04]  /*0ef0*/  ISETP.NE.U32.AND P0, PT, RZ, UR4, PT ;  /* 0x00000004ff007c0c */ /* 0x000fc8000bf05070 */
[----:B------:R-:W-:-:S13]  /*0f00*/  ISETP.NE.AND.EX P0, PT, RZ, UR5, PT, P0 ;  /* 0x00000005ff007c0c */ /* 0x000fda000bf05300 */
[----:B------:R-:W-:Y:S05]  /*0f10*/  @!P0 BRA `(.L_x_11) ;  /* 0x00000000001c8947 */ /* 0x000fea0003800000 */
[----:B------:R-:W0:Y:S02]  /*0f20*/  LDC.64 R4, c[0x0][0x598] ;  /* 0x00016600ff047b82 */ /* 0x000e240000000a00 */
[----:B0-----:R-:W2:Y:S02]  /*0f30*/  LDG.E.64 R4, desc[UR38][R4.64] ;  /* 0x0000002604047981 */ /* 0x001ea4000c1e1b00 */
[----:B--2---:R-:W-:-:S04]  /*0f40*/  ISETP.NE.U32.AND P0, PT, R4, RZ, PT ;  /* 0x000000ff0400720c */ /* 0x004fc80003f05070 */
[----:B------:R-:W-:-:S13]  /*0f50*/  ISETP.NE.AND.EX P0, PT, R5, RZ, PT, P0 ;  /* 0x000000ff0500720c */ /* 0x000fda0003f05300 */
[----:B------:R-:W-:Y:S05]  /*0f60*/  @!P0 BRA `(.L_x_11) ;  /* 0x0000000000088947 */ /* 0x000fea0003800000 */
[----:B------:R0:W5:Y:S01]  /*0f70*/  LD.E R88, desc[UR38][R4.64] ;  /* 0x0000002604587980 */ /* 0x000162000c101900 */
[----:B------:R-:W-:Y:S05]  /*0f80*/  BRA `(.L_x_12) ;  /* 0x0000000000247947 */ /* 0x000fea0003800000 */
.L_x_11:
[----:B------:R-:W-:Y:S02]  /*0f90*/  ULDC.64 UR4, c[0x0][0x588] ;  /* 0x0001620000047ab9 */ /* 0x000fe40000000a00 */
[----:B------:R-:W-:-:S04]  /*0fa0*/  ISETP.NE.U32.AND P0, PT, RZ, UR4, PT ;  /* 0x00000004ff007c0c */ /* 0x000fc8000bf05070 */
[----:B------:R-:W-:-:S13]  /*0fb0*/  ISETP.NE.AND.EX P0, PT, RZ, UR5, PT, P0 ;  /* 0x00000005ff007c0c */ /* 0x000fda000bf05300 */
[----:B------:R-:W-:Y:S05]  /*0fc0*/  @!P0 BRA `(.L_x_13) ;  /* 0x00000000000c8947 */ /* 0x000fea0003800000 */
[----:B------:R-:W0:Y:S02]  /*0fd0*/  LDC.64 R88, c[0x0][0x588] ;  /* 0x00016200ff587b82 */ /* 0x000e240000000a00 */
[----:B0-----:R1:W5:Y:S01]  /*0fe0*/  LDG.E R88, desc[UR38][R88.64] ;  /* 0x0000002658587981 */ /* 0x001362000c1e1900 */
[----:B------:R-:W-:Y:S05]  /*0ff0*/  BRA `(.L_x_12) ;  /* 0x0000000000087947 */ /* 0x000fea0003800000 */
.L_x_13:
[----:B------:R-:W-:Y:S02]  /*1000*/  ULDC UR4, c[0x0][0x580] ;  /* 0x0001600000047ab9 */ /* 0x000fe40000000800 */
[----:B------:R-:W-:-:S07]  /*1010*/  IMAD.U32 R88, RZ, RZ, UR4 ;  /* 0x00000004ff587e24 */ /* 0x000fce000f8e00ff */
.L_x_12:
[----:B------:R-:W-:Y:S02]  /*1020*/  ULDC.64 UR4, c[0x0][0x5a0] ;  /* 0x0001680000047ab9 */ /* 0x000fe40000000a00 */
[----:B------:R-:W-:-:S04]  /*1030*/  ISETP.NE.U32.AND P0, PT, RZ, UR4, PT ;  /* 0x00000004ff007c0c */ /* 0x000fc8000bf05070 */
[----:B------:R-:W-:-:S13]  /*1040*/  ISETP.NE.AND.EX P0, PT, RZ, UR5, PT, P0 ;  /* 0x00000005ff007c0c */ /* 0x000fda000bf05300 */
[----:B------:R-:W-:Y:S05]  /*1050*/  @!P0 BRA `(.L_x_14) ;  /* 0x00000000001c8947 */ /* 0x000fea0003800000 */
[----:B0-----:R-:W0:Y:S02]  /*1060*/  LDC.64 R4, c[0x0][0x5a0] ;  /* 0x00016800ff047b82 */ /* 0x001e240000000a00 */
[----:B0-----:R-:W2:Y:S02]  /*1070*/  LDG.E.64 R4, desc[UR38][R4.64] ;  /* 0x0000002604047981 */ /* 0x001ea4000c1e1b00 */
[----:B--2---:R-:W-:-:S04]  /*1080*/  ISETP.NE.U32.AND P0, PT, R4, RZ, PT ;  /* 0x000000ff0400720c */ /* 0x004fc80003f05070 */
[----:B------:R-:W-:-:S13]  /*1090*/  ISETP.NE.AND.EX P0, PT, R5, RZ, PT, P0 ;  /* 0x000000ff0500720c */ /* 0x000fda0003f05300 */
[----:B------:R-:W-:Y:S05]  /*10a0*/  @!P0 BRA `(.L_x_14) ;  /* 0x0000000000088947 */ /* 0x000fea0003800000 */
[----:B-1----:R0:W5:Y:S01]  /*10b0*/  LD.E R89, desc[UR38][R4.64] ;  /* 0x0000002604597980 */ /* 0x002162000c101900 */
[----:B------:R-:W-:Y:S05]  /*10c0*/  BRA `(.L_x_15) ;  /* 0x0000000000247947 */ /* 0x000fea0003800000 */
.L_x_14:
[----:B------:R-:W-:Y:S02]  /*10d0*/  ULDC.64 UR4, c[0x0][0x590] ;  /* 0x0001640000047ab9 */ /* 0x000fe40000000a00 */
[----:B------:R-:W-:-:S04]  /*10e0*/  ISETP.NE.U32.AND P0, PT, RZ, UR4, PT ;  /* 0x00000004ff007c0c */ /* 0x000fc8000bf05070 */
[----:B------:R-:W-:-:S13]  /*10f0*/  ISETP.NE.AND.EX P0, PT, RZ, UR5, PT, P0 ;  /* 0x00000005ff007c0c */ /* 0x000fda000bf05300 */
[----:B------:R-:W-:Y:S05]  /*1100*/  @!P0 BRA `(.L_x_16) ;  /* 0x00000000000c8947 */ /* 0x000fea0003800000 */
[----:B0-----:R-:W1:Y:S02]  /*1110*/  LDC.64 R4, c[0x0][0x590] ;  /* 0x00016400ff047b82 */ /* 0x001e640000000a00 */
[----:B-1----:R1:W5:Y:S01]  /*1120*/  LDG.E R89, desc[UR38][R4.64] ;  /* 0x0000002604597981 */ /* 0x002362000c1e1900 */
[----:B------:R-:W-:Y:S05]  /*1130*/  BRA `(.L_x_15) ;  /* 0x0000000000087947 */ /* 0x000fea0003800000 */
.L_x_16:
[----:B------:R-:W-:Y:S02]  /*1140*/  ULDC UR4, c[0x0][0x584] ;  /* 0x0001610000047ab9 */ /* 0x000fe40000000800 */
[----:B-1----:R-:W-:-:S07]  /*1150*/  IMAD.U32 R89, RZ, RZ, UR4 ;  /* 0x00000004ff597e24 */ /* 0x002fce000f8e00ff */
.L_x_15:
[----:B------:R-:W-:-:S13]  /*1160*/  LOP3.LUT P0, RZ, R3, 0xff, RZ, 0xc0, !PT ;  /* 0x000000ff03ff7812 */ /* 0x000fda000780c0ff */
[----:B------:R-:W-:Y:S05]  /*1170*/  @!P0 EXIT ;  /* 0x000000000000894d */ /* 0x000fea0003800000 */
[----:B------:R-:W2:Y:S01]  /*1180*/  LDC R92, c[0x0][0x658] ;  /* 0x00019600ff5c7b82 */ /* 0x000ea20000000800 */
[----:B------:R-:W-:Y:S01]  /*1190*/  ULDC.64 UR6, c[0x0][0x288] ;  /* 0x0000a20000067ab9 */ /* 0x000fe20000000a00 */
[----:B------:R-:W-:Y:S01]  /*11a0*/  LOP3.LUT R6, R6, 0x1, RZ, 0xc0, !PT ;  /* 0x0000000106067812 */ /* 0x000fe200078ec0ff */
[----:B------:R-:W-:Y:S01]  /*11b0*/  UIADD3 UR4, UR7, 0x3f, URZ ;  /* 0x0000003f07047890 */ /* 0x000fe2000fffe03f */
[----:B------:R-:W-:Y:S01]  /*11c0*/  SHF.R.U32.HI R3, RZ, 0x2, R94 ;  /* 0x00000002ff037819 */ /* 0x000fe2000001165e */
[----:B01----:R-:W-:Y:S01]  /*11d0*/  IMAD.MOV.U32 R5, RZ, RZ, -0x1 ;  /* 0xffffffffff057424 */ /* 0x003fe200078e00ff */
[----:B------:R-:W-:Y:S01]  /*11e0*/  SHF.R.U32.HI R0, RZ, 0x1, R0 ;  /* 0x00000001ff007819 */ /* 0x000fe20000011600 */
[----:B------:R-:W-:Y:S01]  /*11f0*/  USHF.R.S32.HI UR5, URZ, 0x1f, UR4 ;  /* 0x0000001f3f057899 */ /* 0x000fe20008011404 */
[----:B------:R-:W0:Y:S01]  /*1200*/  LDC.64 R90, c[0x0][0x5c8] ;  /* 0x00017200ff5a7b82 */ /* 0x000e220000000a00 */
[----:B------:R-:W-:Y:S01]  /*1210*/  IMAD.SHL.U32 R22, R6, 0x40, RZ ;  /* 0x0000004006167824 */ /* 0x000fe200078e00ff */
[----:B------:R-:W-:Y:S01]  /*1220*/  LOP3.LUT R3, R3, 0x7, RZ, 0xc0, !PT ;  /* 0x0000000703037812 */ /* 0x000fe200078ec0ff */
[----:B------:R-:W-:Y:S01]  /*1230*/  ULEA.HI UR5, UR5, UR4, URZ, 0x6 ;  /* 0x0000000405057291 */ /* 0x000fe2000f8f303f */
[----:B------:R-:W-:Y:S01]  /*1240*/  LOP3.LUT R0, R0, 0x30, RZ, 0xc0, !PT ;  /* 0x0000003000007812 */ /* 0x000fe200078ec0ff */
[----:B------:R-:W-:Y:S01]  /*1250*/  IMAD.MOV.U32 R7, RZ, RZ, 0x1 ;  /* 0x00000001ff077424 */ /* 0x000fe200078e00ff */
[--C-:B------:R-:W-:Y:S01]  /*1260*/  LOP3.LUT R22, R22, 0x40, R3.reuse, 0xe2, !PT ;  /* 0x0000004016167812 */ /* 0x100fe200078ee203 */
[----:B------:R-:W-:Y:S01]  /*1270*/  USHF.R.S32.HI UR43, URZ, 0x6, UR5 ;  /* 0x000000063f2b7899 */ /* 0x000fe20008011405 */
[----:B------:R-:W1:Y:S01]  /*1280*/  LDC R96, c[0x0][0x600] ;  /* 0x00018000ff607b82 */ /* 0x000e620000000800 */
[----:B------:R-:W-:Y:S01]  /*1290*/  IADD3 R3, RZ, -R0, -R3 ;  /* 0x80000000ff037210 */ /* 0x000fe20007ffe803 */
[----:B------:R-:W-:Y:S01]  /*12a0*/  IMAD.U32 R4, RZ, RZ, UR6 ;  /* 0x00000006ff047e24 */ /* 0x000fe2000f8e00ff */
[C---:B------:R-:W-:Y:S01]  /*12b0*/  LOP3.LUT R93, R94.reuse, 0x3, RZ, 0xc0, !PT ;  /* 0x000000035e5d7812 */ /* 0x040fe200078ec0ff */
[----:B------:R-:W-:Y:S01]  /*12c0*/  UISETP.LT.AND UP0, UPT, UR43, 0x1, UPT ;  /* 0x000000012b00788c */ /* 0x000fe2000bf01270 */
[----:B------:R-:W-:Y:S01]  /*12d0*/  LOP3.LUT R95, R94, 0x80, RZ, 0xc0, !PT ;  /* 0x000000805e5f7812 */ /* 0x000fe200078ec0ff */
[----:B------:R-:W-:Y:S01]  /*12e0*/  IMAD R3, R6, -0x40, R3 ;  /* 0xffffffc006037824 */ /* 0x000fe200078e0203 */
[----:B------:R-:W-:Y:S01]  /*12f0*/  ULDC UR4, c[0x0][0x284] ;  /* 0x0000a10000047ab9 */ /* 0x000fe20000000800 */
[----:B--2---:R-:W-:Y:S01]  /*1300*/  SHF.L.U32 R5, R5, R92, RZ ;  /* 0x0000005c05057219 */ /* 0x004fe200000006ff */
[----:B------:R-:W-:Y:S01]  /*1310*/  USEL UR44, UR43, 0x1, UP0 ;  /* 0x000000012b2c7887 */ /* 0x000fe20008000000 */
[----:B------:R-:W-:Y:S01]  /*1320*/  IMAD R93, R93, -0x2, R4 ;  /* 0xfffffffe5d5d7824 */ /* 0x000fe200078e0204 */
[----:B------:R-:W-:Y:S01]  /*1330*/  LOP3.LUT R22, R22, R0, RZ, 0xfc, !PT ;  /* 0x0000000016167212 */ /* 0x000fe200078efcff */
[----:B------:R-:W-:Y:S01]  /*1340*/  IMAD.SHL.U32 R94, R94, 0x2, RZ ;  /* 0x000000025e5e7824 */ /* 0x000fe200078e00ff */
[----:B------:R-:W-:Y:S01]  /*1350*/  SHF.L.U32 R92, R7, R92, RZ ;  /* 0x0000005c075c7219 */ /* 0x000fe200000006ff */
[----:B------:R-:W-:Y:S01]  /*1360*/  VIADD R98, R3, UR4 ;  /* 0x0000000403627c36 */ /* 0x000fe20008000000 */
[----:B------:R-:W-:Y:S01]  /*1370*/  LOP3.LUT R103, R18, 0x1, RZ, 0xfc, !PT ;  /* 0x0000000112677812 */ /* 0x000fe200078efcff */
[----:B------:R-:W-:Y:S01]  /*1380*/  IMAD.MOV.U32 R23, RZ, RZ, RZ ;  /* 0x000000ffff177224 */ /* 0x000fe200078e00ff */
[C---:B0-----:R-:W-:Y:S01]  /*1390*/  SHF.L.U64.HI R91, R90.reuse, 0x3, R91 ;  /* 0x000000035a5b7819 */ /* 0x041fe2000001025b */
[----:B------:R-:W-:Y:S01]  /*13a0*/  IMAD.SHL.U32 R90, R90, 0x8, RZ ;  /* 0x000000085a5a7824 */ /* 0x000fe200078e00ff */
[----:B------:R-:W-:Y:S01]  /*13b0*/  SHF.R.U32.HI R95, RZ, 0x7, R95 ;  /* 0x00000007ff5f7819 */ /* 0x000fe2000001165f */
[----:B------:R-:W-:Y:S01]  /*13c0*/  UIADD3 UR44, UR43, -UR44, URZ ;  /* 0x8000002c2b2c7290 */ /* 0x000fe2000fffe03f */
[----:B------:R-:W-:Y:S01]  /*13d0*/  LOP3.LUT R97, RZ, R5, RZ, 0x33, !PT ;  /* 0x00000005ff617212 */ /* 0x000fe200078e33ff */
[----:B------:R-:W-:Y:S01]  /*13e0*/  UMOV UR40, URZ ;  /* 0x0000003f00287c82 */ /* 0x000fe20008000000 */
[----:B------:R-:W-:Y:S01]  /*13f0*/  UMOV UR41, URZ ;  /* 0x0000003f00297c82 */ /* 0x000fe20008000000 */
[----:B-1----:R-:W-:-:S08]  /*1400*/  VIADD R96, R96, 0xffffffff ;  /* 0xffffffff60607836 */ /* 0x002fd00000000000 */
.L_x_162:
[----:B0-----:R-:W0:Y:S01]  /*1410*/  SHFL.IDX PT, R0, R95, RZ, 0x1f ;  /* 0x00001fff5f007589 */ /* 0x001e2200000e0000 */
[----:B-1----:R-:W1:Y:S01]  /*1420*/  S2UR UR7, SR_CgaCtaId ;  /* 0x00000000000779c3 */ /* 0x002e620000008800 */
[----:B------:R-:W-:Y:S01]  /*1430*/  UMOV UR6, 0x400 ;  /* 0x0000040000067882 */ /* 0x000fe20000000000 */
[----:B0-----:R-:W-:Y:S01]  /*1440*/  R2UR UR4, R0 ;  /* 0x00000000000472ca */ /* 0x001fe200000e0000 */
[----:B-1----:R-:W-:-:S12]  /*1450*/  ULEA UR6, UR7, UR6, 0x18 ;  /* 0x0000000607067291 */ /* 0x002fd8000f8ec03f */
[----:B------:R-:W-:-:S04]  /*1460*/  ULEA.HI UR5, UR4, UR4, URZ, 0x1 ;  /* 0x0000000404057291 */ /* 0x000fc8000f8f083f */
[----:B------:R-:W-:-:S04]  /*1470*/  ULOP3.LUT UR5, UR5, 0x7fffe, URZ, 0xc0, !UPT ;  /* 0x0007fffe05057892 */ /* 0x000fc8000f8ec03f */
[----:B------:R-:W-:-:S03]  /*1480*/  UIADD3 UR5, UR4, -UR5, URZ ;  /* 0x8000000504057290 */ /* 0x000fc6000fffe03f */
[----:B------:R-:W-:Y:S01]  /*1490*/  ULDC UR4, c[0x0][0x28c] ;  /* 0x0000a30000047ab9 */ /* 0x000fe20000000800 */
[----:B------:R-:W-:Y:S01]  /*14a0*/  ULEA UR5, UR5, UR6, 0xd ;  /* 0x0000000605057291 */ /* 0x000fe2000f8e683f */
[----:B------:R-:W-:-:S03]  /*14b0*/  ISETP.LT.AND P0, PT, RZ, UR4, PT ;  /* 0x00000004ff007c0c */ /* 0x000fc6000bf01270 */
[----:B------:R-:W-:-:S04]  /*14c0*/  UIADD3 UR5, UR5, 0x100, URZ ;  /* 0x0000010005057890 */ /* 0x000fc8000fffe03f */
[----:B------:R-:W-:-:S04]  /*14d0*/  USHF.R.U32.HI UR5, URZ, 0x4, UR5 ;  /* 0x000000043f057899 */ /* 0x000fc80008011605 */
[----:B------:R-:W-:-:S04]  /*14e0*/  ULOP3.LUT UR5, UR5, 0x3fff, URZ, 0xc0, !UPT ;  /* 0x00003fff05057892 */ /* 0x000fc8000f8ec03f */
[----:B------:R-:W-:Y:S01]  /*14f0*/  ULOP3.LUT UR45, UR5, 0x10000, URZ, 0xfc, !UPT ;  /* 0x00010000052d7892 */ /* 0x000fe2000f8efc3f */
[----:B--2345:R-:W-:Y:S11]  /*1500*/  @P0 BRA `(.L_x_17) ;  /* 0x0000000000400947 */ /* 0x03cff60003800000 */
[----:B------:R-:W-:Y:S01]  /*1510*/  MOV R0, 0x0 ;  /* 0x0000000000007802 */ /* 0x000fe20000000f00 */
[----:B------:R-:W-:Y:S01]  /*1520*/  ULDC.64 UR4, c[0x4][0x68] ;  /* 0x01001a0000047ab9 */ /* 0x000fe20000000a00 */
[----:B------:R-:W-:Y:S01]  /*1530*/  ULDC.64 UR6, c[0x4][0x8] ;  /* 0x0100020000067ab9 */ /* 0x000fe20000000a00 */
[----:B------:R-:W-:Y:S01]  /*1540*/  IMAD.U32 R4, RZ, RZ, UR4 ;  /* 0x00000004ff047e24 */ /* 0x000fe2000f8e00ff */
[----:B------:R0:W1:Y:S01]  /*1550*/  LDC.64 R14, c[0x4][R0] ;  /* 0x01000000000e7b82 */ /* 0x0000620000000a00 */
[----:B------:R-:W-:Y:S01]  /*1560*/  IMAD.U32 R5, RZ, RZ, UR5 ;  /* 0x00000005ff057e24 */ /* 0x000fe2000f8e00ff */
[----:B------:R-:W-:Y:S01]  /*1570*/  ULDC.64 UR4, c[0x4][0x70] ;  /* 0x01001c0000047ab9 */ /* 0x000fe20000000a00 */
[----:B------:R-:W-:Y:S02]  /*1580*/  IMAD.U32 R10, RZ, RZ, UR6 ;  /* 0x00000006ff0a7e24 */ /* 0x000fe4000f8e00ff */
[----:B------:R-:W-:Y:S02]  /*1590*/  IMAD.U32 R6, RZ, RZ, UR4 ;  /* 0x00000004ff067e24 */ /* 0x000fe4000f8e00ff */
[----:B------:R-:W-:-:S02]  /*15a0*/  IMAD.U32 R7, RZ, RZ, UR5 ;  /* 0x00000005ff077e24 */ /* 0x000fc4000f8e00ff */
[----:B------:R-:W-:Y:S02]  /*15b0*/  IMAD.U32 R11, RZ, RZ, UR7 ;  /* 0x00000007ff0b7e24 */ /* 0x000fe4000f8e00ff */
[----:B------:R-:W-:Y:S02]  /*15c0*/  IMAD.MOV.U32 R8, RZ, RZ, 0x1e1 ;  /* 0x000001e1ff087424 */ /* 0x000fe400078e00ff */
[----:B------:R-:W-:Y:S02]  /*15d0*/  IMAD.MOV.U32 R12, RZ, RZ, 0x1 ;  /* 0x00000001ff0c7424 */ /* 0x000fe400078e00ff */
[----:B0-----:R-:W-:-:S07]  /*15e0*/  IMAD.MOV.U32 R13, RZ, RZ, RZ ;  /* 0x000000ffff0d7224 */ /* 0x001fce00078e00ff */
[----:B------:R-:W-:-:S07]  /*15f0*/  LEPC R20, `(.L_x_17) ;  /* 0x000000001014794e */ /* 0x000fce0000000000 */
[----:B-1---5:R-:W-:Y:S05]  /*1600*/  CALL.ABS.NOINC R14 ;  /* 0x000000000e007343 */ /* 0x022fea0003c00000 */
.L_x_17:
[----:B------:R-:W-:-:S13]  /*1610*/  ISETP.NE.AND P0, PT, R103, 0x3, PT ;  /* 0x000000036700780c */ /* 0x000fda0003f05270 */
[----:B------:R-:W-:Y:S05]  /*1620*/  @!P0 BRA `(.L_x_18) ;  /* 0x0000000000048947 */ /* 0x000fea0003800000 */
[----:B------:R-:W-:Y:S01]  /*1630*/  BPT.TRAP 0x1 ;  /* 0x000000040000795c */ /* 0x000fe20000300000 */
.L_x_18:
[----:B------:R-:W0:Y:S01]  /*1640*/  S2UR UR5, SR_CgaCtaId ;  /* 0x00000000000579c3 */ /* 0x000e220000008800 */
[----:B------:R-:W-:Y:S01]  /*1650*/  UMOV UR4, 0x400 ;  /* 0x0000040000047882 */ /* 0x000fe20000000000 */
[----:B------:R-:W-:Y:S02]  /*1660*/  IMAD.U32 R0, RZ, RZ, UR40 ;  /* 0x00000028ff007e24 */ /* 0x000fe4000f8e00ff */
[----:B------:R-:W-:-:S03]  /*1670*/  IMAD.U32 R3, RZ, RZ, UR41 ;  /* 0x00000029ff037e24 */ /* 0x000fc6000f8e00ff */
[----:B------:R-:W-:Y:S01]  /*1680*/  SHF.L.U32 R0, R0, 0x1f, RZ ;  /* 0x0000001f00007819 */ /* 0x000fe200000006ff */
[----:B0-----:R-:W-:-:S06]  /*1690*/  ULEA UR4, UR5, UR4, 0x18 ;  /* 0x0000000405047291 */ /* 0x001fcc000f8ec03f */
[----:B------:R-:W-:-:S04]  /*16a0*/  IMAD.U32 R6, RZ, RZ, UR4 ;  /* 0x00000004ff067e24 */ /* 0x000fc8000f8e00ff */
[----:B------:R-:W-:-:S04]  /*16b0*/  IMAD R3, R3, 0x8, R6 ;  /* 0x0000000803037824 */ /* 0x000fc800078e0206 */
[----:B------:R0:W1:Y:S01]  /*16c0*/  SYNCS.PHASECHK.TRANS64.TRYWAIT P1, [R3+URZ], R0 ;  /* 0x00000000030075a7 */ /* 0x000062000802017f */
[----:B------:R-:W-:Y:S05]  /*16d0*/  @!P0 BRA `(.L_x_19) ;  /* 0x0000000000048947 */ /* 0x000fea0003800000 */
[----:B------:R-:W-:Y:S01]  /*16e0*/  BPT.TRAP 0x1 ;  /* 0x000000040000795c */ /* 0x000fe20000300000 */
.L_x_19:
[----:B------:R-:W-:-:S05]  /*16f0*/  IMAD.U32 R4, RZ, RZ, UR44 ;  /* 0x0000002cff047e24 */ /* 0x000fca000f8e00ff */
[----:B------:R-:W-:Y:S01]  /*1700*/  ISETP.GE.AND P2, PT, R4, 0x1, PT ;  /* 0x000000010400780c */ /* 0x000fe20003f46270 */
[----:B-1----:R-:W-:-:S12]  /*1710*/  @P1 BRA `(.L_x_20) ;  /* 0x0000000000081947 */ /* 0x002fd80003800000 */
[----:B------:R-:W1:Y:S02]  /*1720*/  SYNCS.PHASECHK.TRANS64.TRYWAIT P1, [R3+URZ], R0 ;  /* 0x00000000030075a7 */ /* 0x000e64000802017f */
[----:B-1----:R-:W-:Y:S05]  /*1730*/  @!P1 BRA `(.L_x_21) ;  /* 0x0000006400549947 */ /* 0x002fea0003800000 */
.L_x_20:
[----:B------:R-:W-:Y:S05]  /*1740*/  WARPSYNC.ALL ;  /* 0x0000000000007948 */ /* 0x000fea0003800000 */
[----:B------:R-:W-:Y:S01]  /*1750*/  R2UR UR4, R6 ;  /* 0x00000000060472ca */ /* 0x000fe200000e0000 */
[----:B------:R-:W-:Y:S01]  /*1760*/  ULEA UR5, UR41, UR45, 0xa ;  /* 0x0000002d29057291 */ /* 0x000fe2000f8e503f */
[----:B------:R-:W-:Y:S01]  /*1770*/  WARPGROUP.ARRIVE ;  /* 0x00000000000079c5 */ /* 0x000fe20000000000 */
[----:B------:R-:W-:Y:S01]  /*1780*/  UMOV UR9, 0x40000040 ;  /* 0x4000004000097882 */ /* 0x000fe20000000000 */
[----:B------:R-:W-:-:S04]  /*1790*/  UMOV UR11, 0x40000040 ;  /* 0x40000040000b7882 */ /* 0x000fc80000000000 */
[----:B------:R-:W-:-:S05]  /*17a0*/  UMOV UR8, UR5 ;  /* 0x0000000500087c82 */ /* 0x000fca0008000000 */
[----:B------:R-:W-:-:S04]  /*17b0*/  UIADD3 UR4, UR4, 0x10100, URZ ;  /* 0x0001010004047890 */ /* 0x000fc8000fffe03f */
[----:B------:R-:W-:-:S04]  /*17c0*/  USHF.R.U32.HI UR4, URZ, 0x4, UR4 ;  /* 0x000000043f047899 */ /* 0x000fc80008011604 */
[----:B------:R-:W-:-:S04]  /*17d0*/  ULOP3.LUT UR4, UR4, 0x3fff, URZ, 0xc0, !UPT ;  /* 0x00003fff04047892 */ /* 0x000fc8000f8ec03f */
[----:B------:R-:W-:-:S04]  /*17e0*/  ULOP3.LUT UR4, UR4, 0x10000, URZ, 0xfc, !UPT ;  /* 0x0001000004047892 */ /* 0x000fc8000f8efc3f */
[----:B------:R-:W-:-:S07]  /*17f0*/  ULEA UR6, UR41, UR4, 0xa ;  /* 0x0000000429067291 */ /* 0x000fce000f8e503f */
[----:B------:R-:W-:Y:S02]  /*1800*/  UMOV UR10, UR6 ;  /* 0x00000006000a7c82 */ /* 0x000fe40008000000 */
[----:B------:R-:W-:Y:S01]  /*1810*/  HGMMA.64x128x16.F32.BF16 R24, gdesc[UR8], RZ, !UPT, gsb0 ;  /* 0x01e00000081879f0 */ /* 0x000fe2000c0018ff */
[----:B------:R-:W-:Y:S02]  /*1820*/  UIADD3 UR8, UR5, 0x2, URZ ;  /* 0x0000000205087890 */ /* 0x000fe4000fffe03f */
[----:B------:R-:W-:Y:S01]  /*1830*/  UIADD3 UR10, UR6, 0x2, URZ ;  /* 0x00000002060a7890 */ /* 0x000fe2000fffe03f */
[----:B------:R-:W-:Y:S01]  /*1840*/  UMOV UR9, 0x40000040 ;  /* 0x4000004000097882 */ /* 0x000fe20000000000 */
[----:B------:R-:W-:Y:S01]  /*1850*/  UMOV UR11, 0x40000040 ;  /* 0x40000040000b7882 */ /* 0x000fe20000000000 */
[----:B------:R-:W-:Y:S02]  /*1860*/  WARPGROUP.DEPBAR.LE gsb0, 0x0 ;  /* 0x00008000000079c5 */ /* 0x000fe40000010000 */
[----:B------:R-:W-:-:S06]  /*1870*/  WARPGROUP.ARRIVE ;  /* 0x00000000000079c5 */ /* 0x000fcc0000000000 */
[----:B------:R-:W-:Y:S01]  /*1880*/  HGMMA.64x128x16.F32.BF16 R24, gdesc[UR8], R24, gsb0 ;  /* 0x01e00000081879f0 */ /* 0x000fe20008001818 */
        /* <DEDUP_REMOVED lines=13> */
[----:B------:R-:W-:Y:S03]  /*1960*/  HGMMA.64x128x16.F32.BF16 R24, gdesc[UR8], R24, gsb0 ;  /* 0x01e00000081879f0 */ /* 0x000fe60008001818 */
[----:B------:R-:W-:Y:S02]  /*1970*/  WARPGROUP.DEPBAR.LE gsb0, 0x0 ;  /* 0x00008000000079c5 */ /* 0x000fe40000010000 */
[----:B------:R-:W-:Y:S05]  /*1980*/  @!P2 BRA `(.L_x_22) ;  /* 0x000000040028a947 */ /* 0x000fea0003800000 */
[----:B------:R-:W-:Y:S01]  /*1990*/  UIADD3 UR5, UR41, 0x1, URZ ;  /* 0x0000000129057890 */ /* 0x000fe2000fffe03f */
[----:B01----:R-:W-:Y:S02]  /*19a0*/  IMAD.U32 R0, RZ, RZ, UR44 ;  /* 0x0000002cff007e24 */ /* 0x003fe4000f8e00ff */
[----:B------:R-:W-:Y:S01]  /*19b0*/  IMAD.U32 R3, RZ, RZ, UR41 ;  /* 0x00000029ff037e24 */ /* 0x000fe2000f8e00ff */
[----:B------:R-:W-:-:S04]  /*19c0*/  UISETP.NE.AND UP0, UPT, UR5, 0x4, UPT ;  /* 0x000000040500788c */ /* 0x000fc8000bf05270 */
[----:B------:R-:W-:Y:S02]  /*19d0*/  USEL UR6, URZ, 0x1, UP0 ;  /* 0x000000013f067887 */ /* 0x000fe40008000000 */
[----:B------:R-:W-:Y:S02]  /*19e0*/  USEL UR5, UR5, URZ, UP0 ;  /* 0x0000003f05057287 */ /* 0x000fe40008000000 */
[----:B------:R-:W-:-:S06]  /*19f0*/  ULOP3.LUT UR6, UR40, UR6, URZ, 0x3c, !UPT ;  /* 0x0000000628067292 */ /* 0x000fcc000f8e3c3f */
[----:B------:R-:W-:-:S07]  /*1a00*/  IMAD.U32 R7, RZ, RZ, UR6 ;  /* 0x00000006ff077e24 */ /* 0x000fce000f8e00ff */
.L_x_29:
[----:B------:R-:W-:Y:S05]  /*1a10*/  @!P0 BRA `(.L_x_23) ;  /* 0x0000000000048947 */ /* 0x000fea0003800000 */
[----:B------:R-:W-:Y:S01]  /*1a20*/  BPT.TRAP 0x1 ;  /* 0x000000040000795c */ /* 0x000fe20000300000 */
.L_x_23:
[----:B------:R-:W0:Y:S01]  /*1a30*/  S2UR UR7, SR_CgaCtaId ;  /* 0x00000000000779c3 */ /* 0x000e220000008800 */
[----:B------:R-:W-:Y:S01]  /*1a40*/  UMOV UR6, 0x400 ;  /* 0x0000040000067882 */ /* 0x000fe20000000000 */
[----:B------:R-:W-:Y:S01]  /*1a50*/  IMAD.U32 R5, RZ, RZ, UR5 ;  /* 0x00000005ff057e24 */ /* 0x000fe2000f8e00ff */
[----:B------:R-:W-:Y:S01]  /*1a60*/  SHF.L.U32 R4, R7, 0x1f, RZ ;  /* 0x0000001f07047819 */ /* 0x000fe200000006ff */
[----:B0-----:R-:W-:-:S06]  /*1a70*/  ULEA UR6, UR7, UR6, 0x18 ;  /* 0x0000000607067291 */ /* 0x001fcc000f8ec03f */
[----:B------:R-:W-:-:S04]  /*1a80*/  IMAD.U32 R6, RZ, RZ, UR6 ;  /* 0x00000006ff067e24 */ /* 0x000fc8000f8e00ff */
[----:B------:R-:W-:-:S04]  /*1a90*/  IMAD R5, R5, 0x8, R6 ;  /* 0x0000000805057824 */ /* 0x000fc800078e0206 */
[----:B------:R0:W1:Y:S01]  /*1aa0*/  SYNCS.PHASECHK.TRANS64.TRYWAIT P1, [R5+URZ], R4 ;  /* 0x00000004050075a7 */ /* 0x000062000802017f */
[----:B------:R-:W-:Y:S05]  /*1ab0*/  @!P0 BRA `(.L_x_24) ;  /* 0x0000000000048947 */ /* 0x000fea0003800000 */
[----:B------:R-:W-:Y:S01]  /*1ac0*/  BPT.TRAP 0x1 ;  /* 0x000000040000795c */ /* 0x000fe20000300000 */
.L_x_24:
[----:B-1----:R-:W-:Y:S05]  /*1ad0*/  @P1 BRA `(.L_x_25) ;  /* 0x0000000000081947 */ /* 0x002fea0003800000 */
[----:B------:R-:W1:Y:S02]  /*1ae0*/  SYNCS.PHASECHK.TRANS64.TRYWAIT P1, [R5+URZ], R4 ;  /* 0x00000004050075a7 */ /* 0x000e64000802017f */
[----:B-1----:R-:W-:Y:S05]  /*1af0*/  @!P1 BRA `(.L_x_26) ;  /* 0x0000006000789947 */ /* 0x002fea0003800000 */
.L_x_25:
[----:B------:R-:W-:Y:S01]  /*1b00*/  ULEA UR6, UR5, UR45, 0xa ;  /* 0x0000002d05067291 */ /* 0x000fe2000f8e503f */
[----:B------:R-:W-:Y:S01]  /*1b10*/  WARPGROUP.ARRIVE ;  /* 0x00000000000079c5 */ /* 0x000fe20000000000 */
[----:B------:R-:W-:Y:S01]  /*1b20*/  ULEA UR7, UR5, UR4, 0xa ;  /* 0x0000000405077291 */ /* 0x000fe2000f8e503f */
[----:B------:R-:W-:Y:S01]  /*1b30*/  UMOV UR9, 0x40000040 ;  /* 0x4000004000097882 */ /* 0x000fe20000000000 */
[----:B------:R-:W-:-:S03]  /*1b40*/  UMOV UR11, 0x40000040 ;  /* 0x40000040000b7882 */ /* 0x000fc60000000000 */
[----:B------:R-:W-:Y:S02]  /*1b50*/  UMOV UR8, UR6 ;  /* 0x0000000600087c82 */ /* 0x000fe40008000000 */
[----:B------:R-:W-:Y:S02]  /*1b60*/  UMOV UR10, UR7 ;  /* 0x00000007000a7c82 */ /* 0x000fe40008000000 */
[----:B------:R-:W-:Y:S01]  /*1b70*/  HGMMA.64x128x16.F32.BF16 R24, gdesc[UR8], R24, gsb0 ;  /* 0x01e00000081879f0 */ /* 0x000fe20008001818 */
[----:B------:R-:W-:Y:S02]  /*1b80*/  UIADD3 UR8, UR6, 0x2, URZ ;  /* 0x0000000206087890 */ /* 0x000fe4000fffe03f */
[----:B------:R-:W-:Y:S01]  /*1b90*/  UIADD3 UR10, UR7, 0x2, URZ ;  /* 0x00000002070a7890 */ /* 0x000fe2000fffe03f */
[----:B------:R-:W-:Y:S01]  /*1ba0*/  UMOV UR9, 0x40000040 ;  /* 0x4000004000097882 */ /* 0x000fe20000000000 */
[----:B------:R-:W-:Y:S01]  /*1bb0*/  UMOV UR11, 0x40000040 ;  /* 0x40000040000b7882 */ /* 0x000fe20000000000 */
[----:B------:R-:W-:-:S02]  /*1bc0*/  WARPGROUP.DEPBAR.LE gsb0, 0x0 ;  /* 0x00008000000079c5 */ /* 0x000fc40000010000 */
        /* <DEDUP_REMOVED lines=18> */
[----:B------:R-:W-:Y:S01]  /*1cf0*/  BPT.TRAP 0x1 ;  /* 0x000000040000795c */ /* 0x000fe20000300000 */
.L_x_27:
[----:B------:R-:W-:-:S13]  /*1d00*/  ISETP.NE.AND P1, PT, R102, RZ, PT ;  /* 0x000000ff6600720c */ /* 0x000fda0003f25270 */
[----:B01----:R-:W-:-:S04]  /*1d10*/  @P1 IMAD R4, R3, 0x8, R6 ;  /* 0x0000000803041824 */ /* 0x003fc800078e0206 */
[----:B------:R-:W-:-:S05]  /*1d20*/  @P1 VIADD R4, R4, 0x20 ;  /* 0x0000002004041836 */ /* 0x000fca0000000000 */
[----:B------:R-:W-:-:S04]  /*1d30*/  @P1 PRMT R4, R19, 0x654, R4 ;  /* 0x0000065413041816 */ /* 0x000fc80000000004 */
[----:B------:R0:W-:Y:S01]  /*1d40*/  @P1 SYNCS.ARRIVE.TRANS64.RED.A1T0 RZ, [R4+URZ], RZ ;  /* 0x000000ff04ff19a7 */ /* 0x0001e2000810043f */
[----:B------:R-:W-:-:S13]  /*1d50*/  ISETP.GT.U32.AND P1, PT, R18, 0x1, PT ;  /* 0x000000011200780c */ /* 0x000fda0003f24070 */
[----:B0-----:R-:W-:Y:S05]  /*1d60*/  @P1 BRA `(.L_x_28) ;  /* 0x0000000000041947 */ /* 0x001fea0003800000 */
[----:B------:R-:W-:Y:S01]  /*1d70*/  BPT.TRAP 0x1 ;  /* 0x000000040000795c */ /* 0x000fe20000300000 */
.L_x_28:
[----:B------:R-:W-:Y:S01]  /*1d80*/  UIADD3 UR5, UR5, 0x1, URZ ;  /* 0x0000000105057890 */ /* 0x000fe2000fffe03f */
[C---:B------:R-:W-:Y:S01]  /*1d90*/  ISETP.GT.AND P2, PT, R0.reuse, 0x1, PT ;  /* 0x000000010000780c */ /* 0x040fe20003f44270 */
[----:B------:R-:W-:Y:S02]  /*1da0*/  VIADD R3, R3, 0x1 ;  /* 0x0000000103037836 */ /* 0x000fe40000000000 */
[----:B------:R-:W-:Y:S01]  /*1db0*/  UISETP.NE.AND UP0, UPT, UR5, 0x4, UPT ;  /* 0x000000040500788c */ /* 0x000fe2000bf05270 */
[----:B------:R-:W-:Y:S02]  /*1dc0*/  VIADD R0, R0, 0xffffffff ;  /* 0xffffffff00007836 */ /* 0x000fe40000000000 */
[C---:B------:R-:W-:Y:S01]  /*1dd0*/  ISETP.NE.AND P1, PT, R3.reuse, 0x4, PT ;  /* 0x000000040300780c */ /* 0x040fe20003f25270 */
[----:B------:R-:W-:Y:S02]  /*1de0*/  USEL UR6, URZ, 0x1, UP0 ;  /* 0x000000013f067887 */ /* 0x000fe40008000000 */
[----:B------:R-:W-:Y:S01]  /*1df0*/  USEL UR5, UR5, URZ, UP0 ;  /* 0x0000003f05057287 */ /* 0x000fe20008000000 */
[----:B------:R-:W-:-:S03]  /*1e00*/  SEL R3, R3, RZ, P1 ;  /* 0x000000ff03037207 */ /* 0x000fc60000800000 */
[----:B------:R-:W-:Y:S01]  /*1e10*/  LOP3.LUT R7, R7, UR6, RZ, 0x3c, !PT ;  /* 0x0000000607077c12 */ /* 0x000fe2000f8e3cff */
[----:B------:R-:W-:Y:S07]  /*1e20*/  @P2 BRA `(.L_x_29) ;  /* 0xfffffff800f82947 */ /* 0x000fee000383ffff */
.L_x_22:
[----:B01----:R-:W0:Y:S02]  /*1e30*/  LDC R0, c[0x0][0x28c] ;  /* 0x0000a300ff007b82 */ /* 0x003e240000000800 */
[----:B0-----:R-:W-:-:S13]  /*1e40*/  ISETP.GE.AND P1, PT, R0, 0x1, PT ;  /* 0x000000010000780c */ /* 0x001fda0003f26270 */
[----:B------:R-:W-:Y:S05]  /*1e50*/  @!P1 BRA `(.L_x_30) ;  /* 0x0000000000389947 */ /* 0x000fea0003800000 */
[----:B------:R-:W-:Y:S05]  /*1e60*/  @!P0 BRA `(.L_x_31) ;  /* 0x0000000000048947 */ /* 0x000fea0003800000 */
[----:B------:R-:W-:Y:S01]  /*1e70*/  BPT.TRAP 0x1 ;  /* 0x000000040000795c */ /* 0x000fe20000300000 */
.L_x_31:
[----:B------:R-:W-:-:S13]  /*1e80*/  ISETP.NE.AND P0, PT, R102, RZ, PT ;  /* 0x000000ff6600720c */ /* 0x000fda0003f05270 */
[----:B------:R-:W-:-:S05]  /*1e90*/  VOTEU.ANY UP0, P0 ;  /* 0x00000000003f7886 */ /* 0x000fca0000000100 */
[----:B------:R-:W-:-:S06]  /*1ea0*/  @UP0 UIADD3 UR4, UR44, UR41, URZ ;  /* 0x000000292c040290 */ /* 0x000fcc000fffe03f */
[----:B------:R-:W-:-:S04]  /*1eb0*/  IMAD.U32 R0, RZ, RZ, UR4 ;  /* 0x00000004ff007e24 */ /* 0x000fc8000f8e00ff */
[----:B------:R-:W-:-:S05]  /*1ec0*/  @P0 IMAD.SHL.U32 R0, R0, 0x8, RZ ;  /* 0x0000000800000824 */ /* 0x000fca00078e00ff */
[----:B------:R-:W-:-:S04]  /*1ed0*/  @P0 LOP3.LUT R0, R0, 0x18, RZ, 0xc0, !PT ;  /* 0x0000001800000812 */ /* 0x000fc800078ec0ff */
[----:B------:R-:W-:-:S04]  /*1ee0*/  @P0 IADD3 R0, R6, 0x20, R0 ;  /* 0x0000002006000810 */ /* 0x000fc80007ffe000 */
[----:B------:R-:W-:-:S04]  /*1ef0*/  @P0 PRMT R0, R19, 0x654, R0 ;  /* 0x0000065413000816 */ /* 0x000fc80000000000 */
[----:B------:R0:W-:Y:S01]  /*1f00*/  @P0 SYNCS.ARRIVE.TRANS64.RED.A1T0 RZ, [R0+URZ], RZ ;  /* 0x000000ff00ff09a7 */ /* 0x0001e2000810043f */
[----:B------:R-:W-:-:S13]  /*1f10*/  ISETP.GT.U32.AND P0, PT, R18, 0x1, PT ;  /* 0x000000011200780c */ /* 0x000fda0003f04070 */
[----:B0-----:R-:W-:Y:S05]  /*1f20*/  @P0 BRA `(.L_x_30) ;  /* 0x0000000000040947 */ /* 0x001fea0003800000 */
[----:B------:R-:W-:Y:S01]  /*1f30*/  BPT.TRAP 0x1 ;  /* 0x000000040000795c */ /* 0x000fe20000300000 */
.L_x_30:
[----:B------:R-:W-:Y:S01]  /*1f40*/  IMAD.SHL.U32 R3, R100, 0x80, RZ ;  /* 0x0000008064037824 */ /* 0x000fe200078e00ff */
[----:B------:R-:W-:Y:S01]  /*1f50*/  ULDC UR6, c[0x0][0x288] ;  /* 0x0000a20000067ab9 */ /* 0x000fe20000000800 */
[----:B------:R-:W-:Y:S01]  /*1f60*/  SHF.R.S32.HI R15, RZ, 0x1f, R99 ;  /* 0x0000001fff0f7819 */ /* 0x000fe20000011463 */
[----:B------:R-:W-:Y:S01]  /*1f70*/  IMAD.SHL.U32 R7, R101, 0x80, RZ ;  /* 0x0000008065077824 */ /* 0x000fe200078e00ff */
[----:B------:R-:W-:Y:S01]  /*1f80*/  ULDC.64 UR4, c[0x0][0x5d0] ;  /* 0x0001740000047ab9 */ /* 0x000fe20000000a00 */
[----:B------:R-:W-:Y:S01]  /*1f90*/  LOP3.LUT R8, R3, 0x6, R94, 0xf8, !PT ;  /* 0x0000000603087812 */ /* 0x000fe200078ef85e */
[----:B------:R-:W-:Y:S01]  /*1fa0*/  IMAD.WIDE R100, R101, 0x80, R22 ;  /* 0x0000008065647825 */ /* 0x000fe200078e0216 */
[----:B------:R-:W-:Y:S01]  /*1fb0*/  ISETP.GE.AND P0, PT, R3, UR6, PT ;  /* 0x0000000603007c0c */ /* 0x000fe2000bf06270 */
[----:B------:R-:W-:Y:S01]  /*1fc0*/  ULDC UR6, c[0x0][0x284] ;  /* 0x0000a10000067ab9 */ /* 0x000fe20000000800 */
[----:B------:R-:W-:Y:S01]  /*1fd0*/  SHF.R.S32.HI R9, RZ, 0x1f, R8 ;  /* 0x0000001fff097819 */ /* 0x000fe20000011408 */
[----:B------:R-:W-:Y:S01]  /*1fe0*/  IMAD R0, R15, UR4, RZ ;  /* 0x000000040f007c24 */ /* 0x000fe2000f8e02ff */
[----:B------:R-:W-:-:S03]  /*1ff0*/  ISETP.GE.OR P0, PT, R7, UR6, P0 ;  /* 0x0000000607007c0c */ /* 0x000fc60008706670 */
[C---:B------:R-:W-:Y:S02]  /*2000*/  IMAD R11, R99.reuse, UR5, R0 ;  /* 0x00000005630b7c24 */ /* 0x040fe4000f8e0200 */
[----:B------:R-:W-:Y:S01]  /*2010*/  IMAD.WIDE.U32 R4, R99, UR4, R8 ;  /* 0x0000000463047c25 */ /* 0x000fe2000f8e0008 */
[----:B------:R-:W-:-:S03]  /*2020*/  ULDC.64 UR4, c[0x0][0x5c8] ;  /* 0x0001720000047ab9 */ /* 0x000fc60000000a00 */
[----:B------:R-:W-:Y:S02]  /*2030*/  IMAD R13, R101, UR4, RZ ;  /* 0x00000004650d7c24 */ /* 0x000fe4000f8e02ff */
[----:B------:R-:W-:Y:S02]  /*2040*/  IMAD.IADD R5, R5, 0x1, R11 ;  /* 0x0000000105057824 */ /* 0x000fe400078e020b */
[C---:B------:R-:W-:Y:S02]  /*2050*/  IMAD R13, R100.reuse, UR5, R13 ;  /* 0x00000005640d7c24 */ /* 0x040fe4000f8e020d */
[----:B------:R-:W-:-:S04]  /*2060*/  IMAD.WIDE.U32 R104, R100, UR4, R4 ;  /* 0x0000000464687c25 */ /* 0x000fc8000f8e0004 */
[----:B------:R-:W-:Y:S01]  /*2070*/  IMAD.MOV.U32 R0, RZ, RZ, -0x1 ;  /* 0xffffffffff007424 */ /* 0x000fe200078e00ff */
[----:B------:R-:W-:Y:S06]  /*2080*/  @P0 BRA `(.L_x_32) ;  /* 0x0000004000040947 */ /* 0x000fec0003800000 */
[----:B-----5:R-:W-:Y:S01]  /*2090*/  FSETP.NEU.AND P1, PT, R89, RZ, PT ;  /* 0x000000ff5900720b */ /* 0x020fe20003f2d000 */
[----:B------:R-:W-:Y:S01]  /*20a0*/  IMAD.IADD R4, R93, 0x1, -R3 ;  /* 0x000000015d047824 */ /* 0x000fe200078e0a03 */
[----:B------:R-:W-:Y:S01]  /*20b0*/  BSSY B0, `(.L_x_32) ;  /* 0x00003fe000007945 */ /* 0x000fe20003800000 */
[----:B------:R-:W-:Y:S02]  /*20c0*/  IMAD.IADD R3, R98, 0x1, -R7 ;  /* 0x0000000162037824 */ /* 0x000fe400078e0a07 */
[----:B------:R-:W-:Y:S01]  /*20d0*/  IMAD.IADD R115, R105, 0x1, R13 ;  /* 0x0000000169737824 */ /* 0x000fe200078e020d */
[----:B------:R-:W-:-:S04]  /*20e0*/  ISETP.GT.AND P0, PT, R4, RZ, PT ;  /* 0x000000ff0400720c */ /* 0x000fc80003f04270 */
[----:B------:R-:W-:-:S03]  /*20f0*/  ISETP.GT.AND P3, PT, R3, RZ, P0 ;  /* 0x000000ff0300720c */ /* 0x000fc60000764270 */
[----:B------:R-:W-:Y:S10]  /*2100*/  @!P1 BRA `(.L_x_33) ;  /* 0x0000002c00289947 */ /* 0x000ff40003800000 */
[----:B------:R-:W0:Y:S01]  /*2110*/  LDC.64 R108, c[0x0][0x5b8] ;  /* 0x00016e00ff6c7b82 */ /* 0x000e220000000a00 */
[----:B------:R-:W-:-:S07]  /*2120*/  ULDC.64 UR4, c[0x0][0x5c0] ;  /* 0x0001700000047ab9 */ /* 0x000fce0000000a00 */
[----:B------:R-:W1:Y:S08]  /*2130*/  LDC.64 R110, c[0x0][0x5b0] ;  /* 0x00016c00ff6e7b82 */ /* 0x000e700000000a00 */
[----:B------:R-:W2:Y:S01]  /*2140*/  LDC.64 R112, c[0x0][0x5a8] ;  /* 0x00016a00ff707b82 */ /* 0x000ea20000000a00 */
[-C--:B0-----:R-:W-:Y:S02]  /*2150*/  IMAD R6, R15, R108.reuse, RZ ;  /* 0x0000006c0f067224 */ /* 0x081fe400078e02ff */
[----:B------:R-:W-:-:S04]  /*2160*/  IMAD.WIDE.U32 R106, R99, R108, R8 ;  /* 0x0000006c636a7225 */ /* 0x000fc800078e0008 */
[----:B------:R-:W-:Y:S02]  /*2170*/  IMAD R105, R99, R109, R6 ;  /* 0x0000006d63697224 */ /* 0x000fe400078e0206 */
[-C--:B-1----:R-:W-:Y:S02]  /*2180*/  IMAD R5, R101, R110.reuse, RZ ;  /* 0x0000006e65057224 */ /* 0x082fe400078e02ff */
[----:B------:R-:W-:Y:S02]  /*2190*/  IMAD.IADD R13, R107, 0x1, R105 ;  /* 0x000000016b0d7824 */ /* 0x000fe400078e0269 */
[----:B------:R-:W-:Y:S02]  /*21a0*/  IMAD.MOV.U32 R12, RZ, RZ, R106 ;  /* 0x000000ffff0c7224 */ /* 0x000fe400078e006a */
[C---:B------:R-:W-:Y:S02]  /*21b0*/  IMAD R109, R100.reuse, R111, R5 ;  /* 0x0000006f646d7224 */ /* 0x040fe400078e0205 */
[----:B------:R-:W-:-:S04]  /*21c0*/  IMAD.WIDE.U32 R6, R100, R110, R12 ;  /* 0x0000006e64067225 */ /* 0x000fc800078e000c */
[----:B------:R-:W-:Y:S01]  /*21d0*/  IMAD.IADD R5, R7, 0x1, R109 ;  /* 0x0000000107057824 */ /* 0x000fe200078e026d */
[----:B--2---:R-:W-:-:S04]  /*21e0*/  LEA R14, P1, R6, R112, 0x1 ;  /* 0x00000070060e7211 */ /* 0x004fc800078208ff */
[----:B------:R-:W-:-:S05]  /*21f0*/  LEA.HI.X R15, R6, R113, R5, 0x1, P1 ;  /* 0x00000071060f7211 */ /* 0x000fca00008f0c05 */
[----:B------:R0:W2:Y:S01]  /*2200*/  @P3 LDG.E.LTC128B.U16 R5, desc[UR38][R14.64] ;  /* 0x000000260e053981 */ /* 0x0000a2000c1e1520 */
[----:B------:R-:W-:Y:S01]  /*2210*/  IMAD.WIDE.U32 R6, R100, R110, R8 ;  /* 0x0000006e64067225 */ /* 0x000fe200078e0008 */
[----:B------:R-:W-:Y:S03]  /*2220*/  BSSY B1, `(.L_x_34) ;  /* 0x0000013000017945 */ /* 0x000fe60003800000 */
[----:B------:R-:W-:Y:S02]  /*2230*/  IMAD.IADD R7, R109, 0x1, R7 ;  /* 0x000000016d077824 */ /* 0x000fe400078e0207 */
[----:B------:R-:W-:Y:S01]  /*2240*/  IMAD.WIDE.U32 R20, R99, R108, R6 ;  /* 0x0000006c63147225 */ /* 0x000fe200078e0006 */
[----:B0-----:R-:W-:-:S03]  /*2250*/  SHF.L.U64.HI R15, R110, 0x3, R111 ;  /* 0x000000036e0f7819 */ /* 0x001fc6000001026f */
[----:B------:R-:W-:Y:S01]  /*2260*/  IMAD.IADD R7, R105, 0x1, R21 ;  /* 0x0000000169077824 */ /* 0x000fe200078e0215 */
[----:B------:R-:W-:Y:S01]  /*2270*/  LEA R6, P4, R20, R112, 0x1 ;  /* 0x0000007014067211 */ /* 0x000fe200078808ff */
[----:B------:R-:W-:-:S03]  /*2280*/  IMAD.SHL.U32 R14, R110, 0x8, RZ ;  /* 0x000000086e0e7824 */ /* 0x000fc600078e00ff */
[----:B------:R-:W-:Y:S01]  /*2290*/  LEA.HI.X R7, R20, R113, R7, 0x1, P4 ;  /* 0x0000007114077211 */ /* 0x000fe200020f0c07 */
[----:B--2---:R-:W-:-:S04]  /*22a0*/  IMAD.U32 R10, R5, 0x10000, RZ ;  /* 0x00010000050a7824 */ /* 0x004fc800078e00ff */
[----:B------:R-:W-:Y:S01]  /*22b0*/  FMUL R11, R10, R89 ;  /* 0x000000590a0b7220 */ /* 0x000fe20000400000 */
[----:B------:R-:W-:-:S03]  /*22c0*/  LEA R10, P1, R104, UR4, 0x1 ;  /* 0x00000004680a7c11 */ /* 0x000fc6000f8208ff */
[----:B------:R-:W-:Y:S01]  /*22d0*/  FFMA R24, R24, R88, R11 ;  /* 0x0000005818187223 */ /* 0x000fe2000000000b */
[----:B------:R-:W-:Y:S02]  /*22e0*/  LEA.HI.X R11, R104, UR5, R115, 0x1, P1 ;  /* 0x00000005680b7c11 */ /* 0x000fe400088f0c73 */
[----:B------:R-:W-:Y:S02]  /*22f0*/  ISETP.GT.AND P1, PT, R4, 0x1, PT ;  /* 0x000000010400780c */ /* 0x000fe40003f24270 */
[----:B------:R-:W-:Y:S02]  /*2300*/  F2FP.BF16.F32.PACK_AB R24, RZ, R24 ;  /* 0x00000018ff18723e */ /* 0x000fe400000010ff */
[----:B------:R-:W-:-:S03]  /*2310*/  ISETP.GT.AND P2, PT, R3, RZ, P1 ;  /* 0x000000ff0300720c */ /* 0x000fc60000f44270 */
[----:B------:R0:W-:Y:S10]  /*2320*/  @P3 STG.E.U16 desc[UR38][R10.64], R24 ;  /* 0x000000180a003986 */ /* 0x0001f4000c101526 */
[----:B------:R-:W-:Y:S05]  /*2330*/  @!P2 BRA `(.L_x_35) ;  /* 0x000000000004a947 */ /* 0x000fea0003800000 */
[----:B------:R1:W5:Y:S02]  /*2340*/  LDG.E.LTC128B.U16 R5, desc[UR38][R6.64+0x2] ;  /* 0x0000022606057981 */ /* 0x000364000c1e1520 */
.L_x_35:
[----:B------:R-:W-:Y:S05]  /*2350*/  BSYNC B1 ;  /* 0x0000000000017941 */ /* 0x000fea0003800000 */
.L_x_34:
[----:B-----5:R-:W-:Y:S01]  /*2360*/  IMAD.U32 R12, R5, 0x10000, RZ ;  /* 0x00010000050c7824 */ /* 0x020fe200078e00ff */
[----:B------:R-:W-:Y:S01]  /*2370*/  ISETP.GT.AND P0, PT, R3, 0x8, P0 ;  /* 0x000000080300780c */ /* 0x000fe20000704270 */
[----:B------:R-:W-:Y:S01]  /*2380*/  IMAD.WIDE.U32 R20, R100, R110, R14 ;  /* 0x0000006e64147225 */ /* 0x000fe200078e000e */
[----:B0-----:R-:W-:-:S03]  /*2390*/  PRMT R24, R5, 0x7610, R24 ;  /* 0x0000761005187816 */ /* 0x001fc60000000018 */
[----:B------:R-:W-:Y:S01]  /*23a0*/  FMUL R12, R12, R89 ;  /* 0x000000590c0c7220 */ /* 0x000fe20000400000 */
[----:B------:R-:W-:Y:S01]  /*23b0*/  IMAD.IADD R109, R109, 0x1, R21 ;  /* 0x000000016d6d7824 */ /* 0x000fe200078e0215 */
[----:B------:R-:W-:Y:S02]  /*23c0*/  IADD3 R106, P3, R106, R20, RZ ;  /* 0x000000146a6a7210 */ /* 0x000fe40007f7e0ff */
[----:B------:R-:W-:-:S03]  /*23d0*/  FFMA R12, R25, R88, R12 ;  /* 0x00000058190c7223 */ /* 0x000fc6000000000c */
[----:B------:R-:W-:Y:S02]  /*23e0*/  IMAD.X R13, R109, 0x1, R13, P3 ;  /* 0x000000016d0d7824 */ /* 0x000fe400018e060d */
[----:B------:R-:W-:Y:S02]  /*23f0*/  F2FP.BF16.F32.PACK_AB R12, RZ, R12 ;  /* 0x0000000cff0c723e */ /* 0x000fe400000010ff */
[----:B------:R-:W-:Y:S02]  /*2400*/  LEA R14, P3, R106, R112, 0x1 ;  /* 0x000000706a0e7211 */ /* 0x000fe400078608ff */
[----:B------:R-:W-:Y:S02]  /*2410*/  PRMT R21, R12, 0x7610, R21 ;  /* 0x000076100c157816 */ /* 0x000fe40000000015 */
[----:B------:R-:W-:-:S03]  /*2420*/  LEA.HI.X R15, R106, R113, R13, 0x1, P3 ;  /* 0x000000716a0f7211 */ /* 0x000fc600018f0c0d */
[----:B------:R0:W-:Y:S04]  /*2430*/  @P2 STG.E.U16 desc[UR38][R10.64+0x2], R21 ;  /* 0x000002150a002986 */ /* 0x0001e8000c101526 */
[----:B------:R-:W2:Y:S01]  /*2440*/  @P0 LDG.E.LTC128B.U16 R24, desc[UR38][R14.64] ;  /* 0x000000260e180981 */ /* 0x000ea2000c1e1520 */
[----:B------:R-:W-:Y:S01]  /*2450*/  IADD3 R20, P2, R8, R20, RZ ;  /* 0x0000001408147210 */ /* 0x000fe20007f5e0ff */
[----:B------:R-:W-:Y:S01]  /*2460*/  BSSY B1, `(.L_x_36) ;  /* 0x0000011000017945 */ /* 0x000fe20003800000 */
[C---:B------:R-:W-:Y:S02]  /*2470*/  SHF.L.U64.HI R13, R90.reuse, 0x1, R91 ;  /* 0x000000015a0d7819 */ /* 0x040fe4000001025b */
[----:B------:R-:W-:Y:S01]  /*2480*/  ISETP.GT.AND P1, PT, R3, 0x8, P1 ;  /* 0x000000080300780c */ /* 0x000fe20000f24270 */
[----:B0-----:R-:W-:Y:S01]  /*2490*/  IMAD.X R21, R9, 0x1, R109, P2 ;  /* 0x0000000109157824 */ /* 0x001fe200010e066d */
[----:B------:R-:W-:Y:S01]  /*24a0*/  LEA R12, P2, R90, R10, 0x1 ;  /* 0x0000000a5a0c7211 */ /* 0x000fe200078408ff */
[----:B------:R-:W-:-:S04]  /*24b0*/  IMAD.WIDE.U32 R20, R99, R108, R20 ;  /* 0x0000006c63147225 */ /* 0x000fc800078e0014 */
[----:B------:R-:W-:Y:S02]  /*24c0*/  IMAD.X R13, R13, 0x1, R11, P2 ;  /* 0x000000010d0d7824 */ /* 0x000fe400010e060b */
[----:B------:R-:W-:Y:S02]  /*24d0*/  IMAD.IADD R9, R105, 0x1, R21 ;  /* 0x0000000169097824 */ /* 0x000fe400078e0215 */
[----:B--2---:R-:W-:-:S04]  /*24e0*/  IMAD.U32 R8, R24, 0x10000, RZ ;  /* 0x0001000018087824 */ /* 0x004fc800078e00ff */
[----:B------:R-:W-:Y:S01]  /*24f0*/  FMUL R5, R8, R89 ;  /* 0x0000005908057220 */ /* 0x000fe20000400000 */
[----:B------:R-:W-:-:S03]  /*2500*/  LEA R8, P3, R20, R112, 0x1 ;  /* 0x0000007014087211 */ /* 0x000fc600078608ff */
[----:B------:R-:W-:Y:S01]  /*2510*/  FFMA R5, R26, R88, R5 ;  /* 0x000000581a057223 */ /* 0x000fe20000000005 */
[----:B------:R-:W-:-:S04]  /*2520*/  LEA.HI.X R9, R20, R113, R9, 0x1, P3 ;  /* 0x0000007114097211 */ /* 0x000fc800018f0c09 */
[----:B------:R-:W-:-:S05]  /*2530*/  F2FP.BF16.F32.PACK_AB R5, RZ, R5 ;  /* 0x00000005ff05723e */ /* 0x000fca00000010ff */
[----:B------:R0:W-:Y:S01]  /*2540*/  @P0 STG.E.U16 desc[UR38][R12.64], R5 ;  /* 0x000000050c000986 */ /* 0x0001e2000c101526 */
[----:B------:R-:W-:Y:S05]  /*2550*/  @!P1 BRA `(.L_x_37) ;  /* 0x0000000000049947 */ /* 0x000fea0003800000 */
[----:B------:R2:W5:Y:S02]  /*2560*/  LDG.E.LTC128B.U16 R24, desc[UR38][R8.64+0x2] ;  /* 0x0000022608187981 */ /* 0x000564000c1e1520 */
.L_x_37:
[----:B------:R-:W-:Y:S05]  /*2570*/  BSYNC B1 ;  /* 0x0000000000017941 */ /* 0x000fea0003800000 */
.L_x_36:
[----:B-----5:R-:W-:Y:S01]  /*2580*/  IMAD.U32 R14, R24, 0x10000, RZ ;  /* 0x00010000180e7824 */ /* 0x020fe200078e00ff */
[----:B------:R-:W-:Y:S01]  /*2590*/  ISETP.GT.AND P0, PT, R4, 0x8, PT ;  /* 0x000000080400780c */ /* 0x000fe20003f04270 */
[----:B------:R-:W-:Y:S02]  /*25a0*/  BSSY B1, `(.L_x_38) ;  /* 0x0000008000017945 */ /* 0x000fe40003800000 */
[----:B------:R-:W-:Y:S01]  /*25b0*/  FMUL R14, R14, R89 ;  /* 0x000000590e0e7220 */ /* 0x000fe20000400000 */
[----:B------:R-:W-:-:S03]  /*25c0*/  ISETP.GT.AND P2, PT, R3, RZ, P0 ;  /* 0x000000ff0300720c */ /* 0x000fc60000744270 */
[----:B------:R-:W-:-:S05]  /*25d0*/  FFMA R14, R27, R88, R14 ;  /* 0x000000581b0e7223 */ /* 0x000fca000000000e */
[----:B------:R-:W-:-:S05]  /*25e0*/  F2FP.BF16.F32.PACK_AB R14, RZ, R14 ;  /* 0x0000000eff0e723e */ /* 0x000fca00000010ff */
[----:B------:R3:W-:Y:S01]  /*25f0*/  @P1 STG.E.U16 desc[UR38][R12.64+0x2], R14 ;  /* 0x0000020e0c001986 */ /* 0x0007e2000c101526 */
[----:B------:R-:W-:Y:S05]  /*2600*/  @!P2 BRA `(.L_x_39) ;  /* 0x000000000004a947 */ /* 0x000fea0003800000 */
[----:B------:R4:W5:Y:S02]  /*2610*/  LDG.E.LTC128B.U16 R24, desc[UR38][R6.64+0x10] ;  /* 0x0000102606187981 */ /* 0x000964000c1e1520 */
.L_x_39:
[----:B------:R-:W-:Y:S05]  /*2620*/  BSYNC B1 ;  /* 0x0000000000017941 */ /* 0x000fea0003800000 */
.L_x_38:
[----:B---3-5:R-:W-:Y:S01]  /*2630*/  IMAD.U32 R14, R24, 0x10000, RZ ;  /* 0x00010000180e7824 */ /* 0x028fe200078e00ff */
[----:B------:R-:W-:Y:S01]  /*2640*/  ISETP.GT.AND P1, PT, R4, 0x9, PT ;  /* 0x000000090400780c */ /* 0x000fe20003f24270 */
[----:B------:R-:W-:Y:S02]  /*2650*/  BSSY B1, `(.L_x_40) ;  /* 0x0000008000017945 */ /* 0x000fe40003800000 */
[----:B0-----:R-:W-:Y:S01]  /*2660*/  FMUL R5, R14, R89 ;  /* 0x000000590e057220 */ /* 0x001fe20000400000 */
[----:B------:R-:W-:-:S03]  /*2670*/  ISETP.GT.AND P3, PT, R3, RZ, P1 ;  /* 0x000000ff0300720c */ /* 0x000fc60000f64270 */
[----:B------:R-:W-:-:S05]  /*2680*/  FFMA R5, R28, R88, R5 ;  /* 0x000000581c057223 */ /* 0x000fca0000000005 */
[----:B------:R-:W-:-:S05]  /*2690*/  F2FP.BF16.F32.PACK_AB R5, RZ, R5 ;  /* 0x00000005ff05723e */ /* 0x000fca00000010ff */
[----:B------:R0:W-:Y:S01]  /*26a0*/  @P2 STG.E.U16 desc[UR38][R10.64+0x10], R5 ;  /* 0x000010050a002986 */ /* 0x0001e2000c101526 */
[----:B------:R-:W-:Y:S05]  /*26b0*/  @!P3 BRA `(.L_x_41) ;  /* 0x000000000004b947 */ /* 0x000fea0003800000 */
[----:B------:R3:W5:Y:S02]  /*26c0*/  LDG.E.LTC128B.U16 R24, desc[UR38][R6.64+0x12] ;  /* 0x0000122606187981 */ /* 0x000764000c1e1520 */
.L_x_41:
[----:B------:R-:W-:Y:S05]  /*26d0*/  BSYNC B1 ;  /* 0x0000000000017941 */ /* 0x000fea0003800000 */
.L_x_40:
[----:B-----5:R-:W-:Y:S01]  /*26e0*/  IMAD.U32 R14, R24, 0x10000, RZ ;  /* 0x00010000180e7824 */ /* 0x020fe200078e00ff */
[----:B------:R-:W-:Y:S01]  /*26f0*/  ISETP.GT.AND P0, PT, R3, 0x8, P0 ;  /* 0x000000080300780c */ /* 0x000fe20000704270 */
[----:B------:R-:W-:Y:S02]  /*2700*/  BSSY B1, `(.L_x_42) ;  /* 0x0000007000017945 */ /* 0x000fe40003800000 */
[----:B------:R-:W-:-:S04]  /*2710*/  FMUL R14, R14, R89 ;  /* 0x000000590e0e7220 */ /* 0x000fc80000400000 */
[----:B------:R-:W-:-:S05]  /*2720*/  FFMA R14, R29, R88, R14 ;  /* 0x000000581d0e7223 */ /* 0x000fca000000000e */
[----:B------:R-:W-:-:S05]  /*2730*/  F2FP.BF16.F32.PACK_AB R14, RZ, R14 ;  /* 0x0000000eff0e723e */ /* 0x000fca00000010ff */
[----:B------:R0:W-:Y:S01]  /*2740*/  @P3 STG.E.U16 desc[UR38][R10.64+0x12], R14 ;  /* 0x0000120e0a003986 */ /* 0x0001e2000c101526 */
[----:B------:R-:W-:Y:S05]  /*2750*/  @!P0 BRA `(.L_x_43) ;  /* 0x0000000000048947 */ /* 0x000fea0003800000 */
[----:B------:R0:W5:Y:S02]  /*2760*/  LDG.E.LTC128B.U16 R24, desc[UR38][R8.64+0x10] ;  /* 0x0000102608187981 */ /* 0x000164000c1e1520 */
.L_x_43:
[----:B------:R-:W-:Y:S05]  /*2770*/  BSYNC B1 ;  /* 0x0000000000017941 */ /* 0x000fea0003800000 */
.L_x_42:
[----:B0----5:R-:W-:Y:S01]  /*2780*/  IMAD.U32 R14, R24, 0x10000, RZ ;  /* 0x00010000180e7824 */ /* 0x021fe200078e00ff */
        /* <DEDUP_REMOVED lines=8> */
.L_x_45:
[----:B------:R-:W-:Y:S05]  /*2810*/  BSYNC B1 ;  /* 0x0000000000017941 */ /* 0x000fea0003800000 */
.L_x_44:
        /* <DEDUP_REMOVED lines=10> */
.L_x_47:
[----:B------:R-:W-:Y:S05]  /*28c0*/  BSYNC B1 ;  /* 0x0000000000017941 */ /* 0x000fea0003800000 */
.L_x_46:
[----:B0----5:R-:W-:Y:S01]  /*28d0*/  IMAD.U32 R14, R24, 0x10000, RZ ;  /* 0x00010000180e7824 */ /* 0x021fe200078e00ff */
        /* <DEDUP_REMOVED lines=9> */
.L_x_49:
[----:B------:R-:W-:Y:S05]  /*2970*/  BSYNC B1 ;  /* 0x0000000000017941 */ /* 0x000fea0003800000 */
.L_x_48:
        /* <DEDUP_REMOVED lines=9> */
.L_x_51:
[----:B------:R-:W-:Y:S05]  /*2a10*/  BSYNC B1 ;  /* 0x0000000000017941 */ /* 0x000fea0003800000 */
.L_x_50:
        /* <DEDUP_REMOVED lines=9> */
.L_x_53:
[----:B------:R-:W-:Y:S05]  /*2ab0*/  BSYNC B1 ;  /* 0x0000000000017941 */ /* 0x000fea0003800000 */
.L_x_52:
        /* <DEDUP_REMOVED lines=10> */
.L_x_55:
[----:B------:R-:W-:Y:S05]  /*2b60*/  BSYNC B1 ;  /* 0x0000000000017941 */ /* 0x000fea0003800000 */
.L_x_54:
        /* <DEDUP_REMOVED lines=10> */
.L_x_57:
[----:B------:R-:W-:Y:S05]  /*2c10*/  BSYNC B1 ;  /* 0x0000000000017941 */ /* 0x000fea0003800000 */
.L_x_56:
        /* <DEDUP_REMOVED lines=9> */
.L_x_59:
[----:B------:R-:W-:Y:S05]  /*2cb0*/  BSYNC B1 ;  /* 0x0000000000017941 */ /* 0x000fea0003800000 */
.L_x_58:
        /* <DEDUP_REMOVED lines=9> */
.L_x_61:
[----:B------:R-:W-:Y:S05]  /*2d50*/  BSYNC B1 ;  /* 0x0000000000017941 */ /* 0x000fea0003800000 */
.L_x_60:
        /* <DEDUP_REMOVED lines=10> */
.L_x_63:
[----:B------:R-:W-:Y:S05]  /*2e00*/  BSYNC B1 ;  /* 0x0000000000017941 */ /* 0x000fea0003800000 */
.L_x_62:
        /* <DEDUP_REMOVED lines=10> */
.L_x_65:
[----:B------:R-:W-:Y:S05]  /*2eb0*/  BSYNC B1 ;  /* 0x0000000000017941 */ /* 0x000fea0003800000 */
.L_x_64:
        /* <DEDUP_REMOVED lines=9> */
.L_x_67:
[----:B------:R-:W-:Y:S05]  /*2f50*/  BSYNC B1 ;  /* 0x0000000000017941 */ /* 0x000fea0003800000 */
.L_x_66:
        /* <DEDUP_REMOVED lines=9> */
.L_x_69:
[----:B------:R-:W-:Y:S05]  /*2ff0*/  BSYNC B1 ;  /* 0x0000000000017941 */ /* 0x000fea0003800000 */
.L_x_68:
        /* <DEDUP_REMOVED lines=10> */
.L_x_71:
[----:B------:R-:W-:Y:S05]  /*30a0*/  BSYNC B1 ;  /* 0x0000000000017941 */ /* 0x000fea0003800000 */
.L_x_70:
        /* <DEDUP_REMOVED lines=10> */
.L_x_73:
[----:B------:R-:W-:Y:S05]  /*3150*/  BSYNC B1 ;  /* 0x0000000000017941 */ /* 0x000fea0003800000 */
.L_x_72:
        /* <DEDUP_REMOVED lines=9> */
.L_x_75:
[----:B------:R-:W-:Y:S05]  /*31f0*/  BSYNC B1 ;  /* 0x0000000000017941 */ /* 0x000fea0003800000 */
.L_x_74:
        /* <DEDUP_REMOVED lines=9> */
.L_x_77:
[----:B------:R-:W-:Y:S05]  /*3290*/  BSYNC B1 ;  /* 0x0000000000017941 */ /* 0x000fea0003800000 */
.L_x_76:
        /* <DEDUP_REMOVED lines=10> */
.L_x_79:
[----:B------:R-:W-:Y:S05]  /*3340*/  BSYNC B1 ;  /* 0x0000000000017941 */ /* 0x000fea0003800000 */
.L_x_78:
        /* <DEDUP_REMOVED lines=10> */
.L_x_81:
[----:B------:R-:W-:Y:S05]  /*33f0*/  BSYNC B1 ;  /* 0x0000000000017941 */ /* 0x000fea0003800000 */
.L_x_80:
        /* <DEDUP_REMOVED lines=9> */
.L_x_83:
[----:B------:R-:W-:Y:S05]  /*3490*/  BSYNC B1 ;  /* 0x0000000000017941 */ /* 0x000fea0003800000 */
.L_x_82:
        /* <DEDUP_REMOVED lines=9> */
.L_x_85:
[----:B------:R-:W-:Y:S05]  /*3530*/  BSYNC B1 ;  /* 0x0000000000017941 */ /* 0x000fea0003800000 */
.L_x_84:
        /* <DEDUP_REMOVED lines=10> */
.L_x_87:
[----:B------:R-:W-:Y:S05]  /*35e0*/  BSYNC B1 ;  /* 0x0000000000017941 */ /* 0x000fea0003800000 */
.L_x_86:
        /* <DEDUP_REMOVED lines=10> */
.L_x_89:
[----:B------:R-:W-:Y:S05]  /*3690*/  BSYNC B1 ;  /* 0x0000000000017941 */ /* 0x000fea0003800000 */
.L_x_88:
        /* <DEDUP_REMOVED lines=9> */
.L_x_91:
[----:B------:R-:W-:Y:S05]  /*3730*/  BSYNC B1 ;  /* 0x0000000000017941 */ /* 0x000fea0003800000 */
.L_x_90:
        /* <DEDUP_REMOVED lines=9> */
.L_x_93:
[----:B------:R-:W-:Y:S05]  /*37d0*/  BSYNC B1 ;  /* 0x0000000000017941 */ /* 0x000fea0003800000 */
.L_x_92:
        /* <DEDUP_REMOVED lines=10> */
.L_x_95:
[----:B------:R-:W-:Y:S05]  /*3880*/  BSYNC B1 ;  /* 0x0000000000017941 */ /* 0x000fea0003800000 */
.L_x_94:
        /* <DEDUP_REMOVED lines=10> */
.L_x_97:
[----:B------:R-:W-:Y:S05]  /*3930*/  BSYNC B1 ;  /* 0x0000000000017941 */ /* 0x000fea0003800000 */
.L_x_96:
        /* <DEDUP_REMOVED lines=9> */
.L_x_99:
[----:B------:R-:W-:Y:S05]  /*39d0*/  BSYNC B1 ;  /* 0x0000000000017941 */ /* 0x000fea0003800000 */
.L_x_98:
        /* <DEDUP_REMOVED lines=9> */
.L_x_101:
[----:B------:R-:W-:Y:S05]  /*3a70*/  BSYNC B1 ;  /* 0x0000000000017941 */ /* 0x000fea0003800000 */
.L_x_100:
        /* <DEDUP_REMOVED lines=10> */
.L_x_103:
[----:B------:R-:W-:Y:S05]  /*3b20*/  BSYNC B1 ;  /* 0x0000000000017941 */ /* 0x000fea0003800000 */
.L_x_102:
        /* <DEDUP_REMOVED lines=10> */
.L_x_105:
[----:B------:R-:W-:Y:S05]  /*3bd0*/  BSYNC B1 ;  /* 0x0000000000017941 */ /* 0x000fea0003800000 */
.L_x_104:
        /* <DEDUP_REMOVED lines=9> */
.L_x_107:
[----:B------:R-:W-:Y:S05]  /*3c70*/  BSYNC B1 ;  /* 0x0000000000017941 */ /* 0x000fea0003800000 */
.L_x_106:
        /* <DEDUP_REMOVED lines=9> */
.L_x_109:
[----:B------:R-:W-:Y:S05]  /*3d10*/  BSYNC B1 ;  /* 0x0000000000017941 */ /* 0x000fea0003800000 */
.L_x_108:
        /* <DEDUP_REMOVED lines=10> */
.L_x_111:
[----:B------:R-:W-:Y:S05]  /*3dc0*/  BSYNC B1 ;  /* 0x0000000000017941 */ /* 0x000fea0003800000 */
.L_x_110:
        /* <DEDUP_REMOVED lines=10> */
.L_x_113:
[----:B------:R-:W-:Y:S05]  /*3e70*/  BSYNC B1 ;  /* 0x0000000000017941 */ /* 0x000fea0003800000 */
.L_x_112:
        /* <DEDUP_REMOVED lines=9> */
.L_x_115:
[----:B------:R-:W-:Y:S05]  /*3f10*/  BSYNC B1 ;  /* 0x0000000000017941 */ /* 0x000fea0003800000 */
.L_x_114:
        /* <DEDUP_REMOVED lines=9> */
.L_x_117:
[----:B------:R-:W-:Y:S05]  /*3fb0*/  BSYNC B1 ;  /* 0x0000000000017941 */ /* 0x000fea0003800000 */
.L_x_116:
        /* <DEDUP_REMOVED lines=10> */
.L_x_119:
[----:B------:R-:W-:Y:S05]  /*4060*/  BSYNC B1 ;  /* 0x0000000000017941 */ /* 0x000fea0003800000 */
.L_x_118:
        /* <DEDUP_REMOVED lines=10> */
.L_x_121:
[----:B------:R-:W-:Y:S05]  /*4110*/  BSYNC B1 ;  /* 0x0000000000017941 */ /* 0x000fea0003800000 */
.L_x_120:
        /* <DEDUP_REMOVED lines=9> */
.L_x_123:
[----:B------:R-:W-:Y:S05]  /*41b0*/  BSYNC B1 ;  /* 0x0000000000017941 */ /* 0x000fea0003800000 */
.L_x_122:
        /* <DEDUP_REMOVED lines=9> */
.L_x_125:
[----:B------:R-:W-:Y:S05]  /*4250*/  BSYNC B1 ;  /* 0x0000000000017941 */ /* 0x000fea0003800000 */
.L_x_124:
        /* <DEDUP_REMOVED lines=10> */
.L_x_127:
[----:B------:R-:W-:Y:S05]  /*4300*/  BSYNC B1 ;  /* 0x0000000000017941 */ /* 0x000fea0003800000 */
.L_x_126:
        /* <DEDUP_REMOVED lines=10> */
.L_x_129:
[----:B------:R-:W-:Y:S05]  /*43b0*/  BSYNC B1 ;  /* 0x0000000000017941 */ /* 0x000fea0003800000 */
.L_x_128:
        /* <DEDUP_REMOVED lines=9> */
.L_x_131:
[----:B------:R-:W-:Y:S05]  /*4450*/  BSYNC B1 ;  /* 0x0000000000017941 */ /* 0x000fea0003800000 */
.L_x_130:
        /* <DEDUP_REMOVED lines=9> */
.L_x_133:
[----:B------:R-:W-:Y:S05]  /*44f0*/  BSYNC B1 ;  /* 0x0000000000017941 */ /* 0x000fea0003800000 */
.L_x_132:
        /* <DEDUP_REMOVED lines=10> */
.L_x_135:
[----:B------:R-:W-:Y:S05]  /*45a0*/  BSYNC B1 ;  /* 0x0000000000017941 */ /* 0x000fea0003800000 */
.L_x_134:
        /* <DEDUP_REMOVED lines=10> */
.L_x_137:
[----:B------:R-:W-:Y:S05]  /*4650*/  BSYNC B1 ;  /* 0x0000000000017941 */ /* 0x000fea0003800000 */
.L_x_136:
        /* <DEDUP_REMOVED lines=9> */
.L_x_139:
[----:B------:R-:W-:Y:S05]  /*46f0*/  BSYNC B1 ;  /* 0x0000000000017941 */ /* 0x000fea0003800000 */
.L_x_138:
        /* <DEDUP_REMOVED lines=9> */
.L_x_141:
[----:B------:R-:W-:Y:S05]  /*4790*/  BSYNC B1 ;  /* 0x0000000000017941 */ /* 0x000fea0003800000 */
.L_x_140:
        /* <DEDUP_REMOVED lines=10> */
.L_x_143:
[----:B------:R-:W-:Y:S05]  /*4840*/  BSYNC B1 ;  /* 0x0000000000017941 */ /* 0x000fea0003800000 */
.L_x_142:
        /* <DEDUP_REMOVED lines=10> */
.L_x_145:
[----:B------:R-:W-:Y:S05]  /*48f0*/  BSYNC B1 ;  /* 0x0000000000017941 */ /* 0x000fea0003800000 */
.L_x_144:
        /* <DEDUP_REMOVED lines=9> */
.L_x_147:
[----:B------:R-:W-:Y:S05]  /*4990*/  BSYNC B1 ;  /* 0x0000000000017941 */ /* 0x000fea0003800000 */
.L_x_146:
        /* <DEDUP_REMOVED lines=9> */
.L_x_149:
[----:B------:R-:W-:Y:S05]  /*4a30*/  BSYNC B1 ;  /* 0x0000000000017941 */ /* 0x000fea0003800000 */
.L_x_148:
        /* <DEDUP_REMOVED lines=10> */
.L_x_151:
[----:B------:R-:W-:Y:S05]  /*4ae0*/  BSYNC B1 ;  /* 0x0000000000017941 */ /* 0x000fea0003800000 */
.L_x_150:
[----:B0----5:R-:W-:Y:S01]  /*4af0*/  IMAD.U32 R14, R24, 0x10000, RZ ;  /* 0x00010000180e7824 */ /* 0x021fe200078e00ff */
[----:B------:R-:W-:Y:S01]  /*4b00*/  ISETP.GT.AND P1, PT, R4, 0x79, PT ;  /* 0x000000790400780c */ /* 0x000fe20003f24270 */
[----:B------:R-:W-:Y:S01]  /*4b10*/  @P2 IMAD.MOV.U32 R4, RZ, RZ, R10 ;  /* 0x000000ffff042224 */ /* 0x000fe200078e000a */
[----:B------:R-:W-:Y:S01]  /*4b20*/  BSSY B1, `(.L_x_152) ;  /* 0x000000a000017945 */ /* 0x000fe20003800000 */
[----:B------:R-:W-:Y:S01]  /*4b30*/  FMUL R5, R14, R89 ;  /* 0x000000590e057220 */ /* 0x000fe20000400000 */
[----:B------:R-:W-:-:S03]  /*4b40*/  ISETP.GT.AND P3, PT, R3, RZ, P1 ;  /* 0x000000ff0300720c */ /* 0x000fc60000f64270 */
[----:B------:R-:W-:-:S05]  /*4b50*/  FFMA R5, R84, R88, R5 ;  /* 0x0000005854057223 */ /* 0x000fca0000000005 */
[----:B------:R-:W-:-:S04]  /*4b60*/  F2FP.BF16.F32.PACK_AB R5, RZ, R5 ;  /* 0x00000005ff05723e */ /* 0x000fc800000010ff */
[----:B------:R-:W-:Y:S01]  /*4b70*/  PRMT R14, R5, 0x7610, R14 ;  /* 0x00007610050e7816 */ /* 0x000fe2000000000e */
[----:B------:R-:W-:-:S05]  /*4b80*/  @P2 IMAD.MOV.U32 R5, RZ, RZ, R11 ;  /* 0x000000ffff052224 */ /* 0x000fca00078e000b */
[----:B------:R0:W-:Y:S01]  /*4b90*/  @P2 STG.E.U16 desc[UR38][R4.64+0xf0], R14 ;  /* 0x0000f00e04002986 */ /* 0x0001e2000c101526 */
[----:B------:R-:W-:Y:S05]  /*4ba0*/  @!P3 BRA `(.L_x_153) ;  /* 0x000000000004b947 */ /* 0x000fea0003800000 */
[----:B------:R0:W5:Y:S02]  /*4bb0*/  LDG.E.LTC128B.U16 R24, desc[UR38][R6.64+0xf2] ;  /* 0x0000f22606187981 */ /* 0x000164000c1e1520 */
.L_x_153:
[----:B------:R-:W-:Y:S05]  /*4bc0*/  BSYNC B1 ;  /* 0x0000000000017941 */ /* 0x000fea0003800000 */
.L_x_152:
        /* <DEDUP_REMOVED lines=9> */
.L_x_155:
[----:B------:R-:W-:Y:S05]  /*4c60*/  BSYNC B1 ;  /* 0x0000000000017941 */ /* 0x000fea0003800000 */
.L_x_154:
[----:B0----5:R-:W-:Y:S01]  /*4c70*/  IMAD.U32 R4, R24, 0x10000, RZ ;  /* 0x0001000018047824 */ /* 0x021fe200078e00ff */
[----:B------:R-:W-:Y:S01]  /*4c80*/  ISETP.GT.AND P1, PT, R3, 0x8, P1 ;  /* 0x000000080300780c */ /* 0x000fe20000f24270 */
[----:B------:R-:W-:Y:S02]  /*4c90*/  BSSY B1, `(.L_x_156) ;  /* 0x000000a000017945 */ /* 0x000fe40003800000 */
[----:B------:R-:W-:Y:S01]  /*4ca0*/  FMUL R5, R4, R89 ;  /* 0x0000005904057220 */ /* 0x000fe20000400000 */
[----:B------:R-:W-:-:S03]  /*4cb0*/  @P0 IMAD.MOV.U32 R4, RZ, RZ, R12 ;  /* 0x000000ffff040224 */ /* 0x000fc600078e000c */
[----:B------:R-:W-:-:S05]  /*4cc0*/  FFMA R5, R86, R88, R5 ;  /* 0x0000005856057223 */ /* 0x000fca0000000005 */
[----:B------:R-:W-:-:S04]  /*4cd0*/  F2FP.BF16.F32.PACK_AB R5, RZ, R5 ;  /* 0x00000005ff05723e */ /* 0x000fc800000010ff */
[----:B-1-34-:R-:W-:Y:S01]  /*4ce0*/  PRMT R6, R5, 0x7610, R6 ;  /* 0x0000761005067816 */ /* 0x01afe20000000006 */
[----:B------:R-:W-:-:S05]  /*4cf0*/  @P0 IMAD.MOV.U32 R5, RZ, RZ, R13 ;  /* 0x000000ffff050224 */ /* 0x000fca00078e000d */
[----:B------:R0:W-:Y:S01]  /*4d00*/  @P0 STG.E.U16 desc[UR38][R4.64+0xf0], R6 ;  /* 0x0000f00604000986 */ /* 0x0001e2000c101526 */
[----:B------:R-:W-:Y:S05]  /*4d10*/  @!P1 BRA `(.L_x_157) ;  /* 0x0000000000049947 */ /* 0x000fea0003800000 */
[----:B------:R1:W5:Y:S02]  /*4d20*/  LDG.E.LTC128B.U16 R24, desc[UR38][R8.64+0xf2] ;  /* 0x0000f22608187981 */ /* 0x000364000c1e1520 */
.L_x_157:
[----:B------:R-:W-:Y:S05]  /*4d30*/  BSYNC B1 ;  /* 0x0000000000017941 */ /* 0x000fea0003800000 */
.L_x_156:
[----:B------:R-:W-:Y:S05]  /*4d40*/  @!P1 BRA `(.L_x_158) ;  /* 0x0000001000d09947 */ /* 0x000fea0003800000 */
[----:B-----5:R-:W-:-:S04]  /*4d50*/  IMAD.U32 R24, R24, 0x10000, RZ ;  /* 0x0001000018187824 */ /* 0x020fc800078e00ff */
[----:B------:R-:W-:-:S04]  /*4d60*/  FMUL R24, R24, R89 ;  /* 0x0000005918187220 */ /* 0x000fc80000400000 */
[----:B------:R-:W-:-:S05]  /*4d70*/  FFMA R24, R87, R88, R24 ;  /* 0x0000005857187223 */ /* 0x000fca0000000018 */
[----:B------:R-:W-:-:S05]  /*4d80*/  F2FP.BF16.F32.PACK_AB R24, RZ, R24 ;  /* 0x00000018ff18723e */ /* 0x000fca00000010ff */
[----:B------:R3:W-:Y:S01]  /*4d90*/  STG.E.U16 desc[UR38][R12.64+0xf2], R24 ;  /* 0x0000f2180c007986 */ /* 0x0007e2000c101526 */
[----:B------:R-:W-:Y:S05]  /*4da0*/  BRA `(.L_x_158) ;  /* 0x0000001000b87947 */ /* 0x000fea0003800000 */
.L_x_33:
[----:B------:R-:W-:Y:S01]  /*4db0*/  ISETP.GT.AND P2, PT, R4, 0x1, PT ;  /* 0x000000010400780c */ /* 0x000fe20003f44270 */
[----:B------:R-:W-:Y:S01]  /*4dc0*/  ULDC.64 UR4, c[0x0][0x5c0] ;  /* 0x0001700000047ab9 */ /* 0x000fe20000000a00 */
[-C--:B------:R-:W-:Y:S01]  /*4dd0*/  FMUL R24, R24, R88.reuse ;  /* 0x0000005818187220 */ /* 0x080fe20000400000 */
[-C--:B------:R-:W-:Y:S01]  /*4de0*/  FMUL R25, R25, R88.reuse ;  /* 0x0000005819197220 */ /* 0x080fe20000400000 */
[----:B------:R-:W-:Y:S01]  /*4df0*/  ISETP.GT.AND P1, PT, R3, RZ, P2 ;  /* 0x000000ff0300720c */ /* 0x000fe20001724270 */
[-C--:B------:R-:W-:Y:S01]  /*4e00*/  FMUL R26, R26, R88.reuse ;  /* 0x000000581a1a7220 */ /* 0x080fe20000400000 */
[----:B------:R-:W-:Y:S01]  /*4e10*/  LEA R6, P4, R104, UR4, 0x1 ;  /* 0x0000000468067c11 */ /* 0x000fe2000f8808ff */
[----:B------:R-:W-:Y:S01]  /*4e20*/  FMUL R27, R27, R88 ;  /* 0x000000581b1b7220 */ /* 0x000fe20000400000 */
[----:B------:R-:W-:Y:S01]  /*4e30*/  F2FP.BF16.F32.PACK_AB R24, RZ, R24 ;  /* 0x00000018ff18723e */ /* 0x000fe200000010ff */
[-C--:B------:R-:W-:Y:S01]  /*4e40*/  FMUL R28, R28, R88.reuse ;  /* 0x000000581c1c7220 */ /* 0x080fe20000400000 */
[----:B------:R-:W-:Y:S01]  /*4e50*/  LEA.HI.X R7, R104, UR5, R115, 0x1, P4 ;  /* 0x0000000568077c11 */ /* 0x000fe2000a0f0c73 */
[-C--:B------:R-:W-:Y:S01]  /*4e60*/  FMUL R29, R29, R88.reuse ;  /* 0x000000581d1d7220 */ /* 0x080fe20000400000 */
[----:B------:R-:W-:Y:S01]  /*4e70*/  F2FP.BF16.F32.PACK_AB R25, RZ, R25 ;  /* 0x00000019ff19723e */ /* 0x000fe200000010ff */
[-C--:B------:R-:W-:Y:S01]  /*4e80*/  FMUL R30, R30, R88.reuse ;  /* 0x000000581e1e7220 */ /* 0x080fe20000400000 */
[----:B------:R-:W-:Y:S01]  /*4e90*/  ISETP.GT.AND P2, PT, R3, 0x8, P2 ;  /* 0x000000080300780c */ /* 0x000fe20001744270 */
[----:B------:R-:W-:Y:S01]  /*4ea0*/  @P3 STG.E.U16 desc[UR38][R6.64], R24 ;  /* 0x0000001806003986 */ /* 0x000fe2000c101526 */
[C---:B------:R-:W-:Y:S01]  /*4eb0*/  SHF.L.U64.HI R5, R90.reuse, 0x1, R91 ;  /* 0x000000015a057819 */ /* 0x040fe2000001025b */
[----:B------:R-:W-:Y:S01]  /*4ec0*/  FMUL R31, R31, R88 ;  /* 0x000000581f1f7220 */ /* 0x000fe20000400000 */
[----:B------:R-:W-:Y:S01]  /*4ed0*/  LEA R8, P3, R90, R6, 0x1 ;  /* 0x000000065a087211 */ /* 0x000fe200078608ff */
[----:B------:R-:W-:Y:S01]  /*4ee0*/  @P1 STG.E.U16 desc[UR38][R6.64+0x2], R25 ;  /* 0x0000021906001986 */ /* 0x000fe2000c101526 */
[----:B------:R-:W-:Y:S01]  /*4ef0*/  ISETP.GT.AND P1, PT, R3, 0x8, P0 ;  /* 0x000000080300780c */ /* 0x000fe20000724270 */
[----:B------:R-:W-:Y:S01]  /*4f00*/  FMUL R32, R32, R88 ;  /* 0x0000005820207220 */ /* 0x000fe20000400000 */
[----:B------:R-:W-:Y:S01]  /*4f10*/  F2FP.BF16.F32.PACK_AB R26, RZ, R26 ;  /* 0x0000001aff1a723e */ /* 0x000fe200000010ff */
[----:B------:R-:W-:Y:S01]  /*4f20*/  IMAD.X R9, R5, 0x1, R7, P3 ;  /* 0x0000000105097824 */ /* 0x000fe200018e0607 */
[----:B------:R-:W-:Y:S01]  /*4f30*/  F2FP.BF16.F32.PACK_AB R27, RZ, R27 ;  /* 0x0000001bff1b723e */ /* 0x000fe200000010ff */
[-C--:B------:R-:W-:Y:S01]  /*4f40*/  FMUL R33, R33, R88.reuse ;  /* 0x0000005821217220 */ /* 0x080fe20000400000 */
[----:B------:R-:W-:Y:S01]  /*4f50*/  ISETP.GT.AND P0, PT, R4, 0x8, PT ;  /* 0x000000080400780c */ /* 0x000fe20003f04270 */
[----:B------:R-:W-:Y:S01]  /*4f60*/  FMUL R34, R34, R88 ;  /* 0x0000005822227220 */ /* 0x000fe20000400000 */
[----:B------:R-:W-:Y:S01]  /*4f70*/  F2FP.BF16.F32.PACK_AB R28, RZ, R28 ;  /* 0x0000001cff1c723e */ /* 0x000fe200000010ff */
[-C--:B------:R-:W-:Y:S01]  /*4f80*/  FMUL R35, R35, R88.reuse ;  /* 0x0000005823237220 */ /* 0x080fe20000400000 */
[C---:B------:R-:W-:Y:S01]  /*4f90*/  ISETP.GT.AND P4, PT, R3.reuse, RZ, P0 ;  /* 0x000000ff0300720c */ /* 0x040fe20000784270 */
[-C--:B------:R-:W-:Y:S01]  /*4fa0*/  FMUL R36, R36, R88.reuse ;  /* 0x0000005824247220 */ /* 0x080fe20000400000 */
[----:B------:R-:W-:Y:S01]  /*4fb0*/  F2FP.BF16.F32.PACK_AB R29, RZ, R29 ;  /* 0x0000001dff1d723e */ /* 0x000fe200000010ff */
[----:B------:R-:W-:Y:S01]  /*4fc0*/  @P1 STG.E.U16 desc[UR38][R8.64], R26 ;  /* 0x0000001a08001986 */ /* 0x000fe2000c101526 */
[----:B------:R-:W-:Y:S01]  /*4fd0*/  ISETP.GT.AND P1, PT, R3, 0x8, P0 ;  /* 0x000000080300780c */ /* 0x000fe20000724270 */
[----:B------:R-:W-:Y:S01]  /*4fe0*/  FMUL R37, R37, R88 ;  /* 0x0000005825257220 */ /* 0x000fe20000400000 */
[----:B------:R-:W-:Y:S01]  /*4ff0*/  F2FP.BF16.F32.PACK_AB R30, RZ, R30 ;  /* 0x0000001eff1e723e */ /* 0x000fe200000010ff */
[----:B------:R-:W-:Y:S01]  /*5000*/  @P2 STG.E.U16 desc[UR38][R8.64+0x2], R27 ;  /* 0x0000021b08002986 */ /* 0x000fe2000c101526 */
[----:B------:R-:W-:Y:S01]  /*5010*/  ISETP.GT.AND P2, PT, R4, 0x9, PT ;  /* 0x000000090400780c */ /* 0x000fe20003f44270 */
[-C--:B------:R-:W-:Y:S01]  /*5020*/  FMUL R38, R38, R88.reuse ;  /* 0x0000005826267220 */ /* 0x080fe20000400000 */
[----:B------:R-:W-:Y:S01]  /*5030*/  F2FP.BF16.F32.PACK_AB R31, RZ, R31 ;  /* 0x0000001fff1f723e */ /* 0x000fe200000010ff */
[-C--:B------:R-:W-:Y:S01]  /*5040*/  FMUL R39, R39, R88.reuse ;  /* 0x0000005827277220 */ /* 0x080fe20000400000 */
[C---:B------:R-:W-:Y:S01]  /*5050*/  ISETP.GT.AND P3, PT, R3.reuse, RZ, P2 ;  /* 0x000000ff0300720c */ /* 0x040fe20001764270 */
[----:B------:R-:W-:Y:S01]  /*5060*/  @P4 STG.E.U16 desc[UR38][R6.64+0x10], R28 ;  /* 0x0000101c06004986 */ /* 0x000fe2000c101526 */
[----:B------:R-:W-:Y:S01]  /*5070*/  ISETP.GT.AND P2, PT, R3, 0x8, P2 ;  /* 0x000000080300780c */ /* 0x000fe20001744270 */
[-C--:B------:R-:W-:Y:S01]  /*5080*/  FMUL R40, R40, R88.reuse ;  /* 0x0000005828287220 */ /* 0x080fe20000400000 */
[----:B------:R-:W-:Y:S01]  /*5090*/  ISETP.GT.AND P0, PT, R4, 0x10, PT ;  /* 0x000000100400780c */ /* 0x000fe20003f04270 */
[----:B------:R-:W-:Y:S01]  /*50a0*/  FMUL R41, R41, R88 ;  /* 0x0000005829297220 */ /* 0x000fe20000400000 */
[----:B------:R-:W-:Y:S01]  /*50b0*/  F2FP.BF16.F32.PACK_AB R32, RZ, R32 ;  /* 0x00000020ff20723e */ /* 0x000fe200000010ff */
[-C--:B------:R-:W-:Y:S01]  /*50c0*/  FMUL R42, R42, R88.reuse ;  /* 0x000000582a2a7220 */ /* 0x080fe20000400000 */
[----:B------:R-:W-:Y:S01]  /*50d0*/  ISETP.GT.AND P4, PT, R3, RZ, P0 ;  /* 0x000000ff0300720c */ /* 0x000fe20000784270 */
[-C--:B------:R-:W-:Y:S01]  /*50e0*/  FMUL R43, R43, R88.reuse ;  /* 0x000000582b2b7220 */ /* 0x080fe20000400000 */
[----:B------:R-:W-:Y:S01]  /*50f0*/  F2FP.BF16.F32.PACK_AB R33, RZ, R33 ;  /* 0x00000021ff21723e */ /* 0x000fe200000010ff */
[----:B------:R-:W-:Y:S01]  /*5100*/  FMUL R44, R44, R88 ;  /* 0x000000582c2c7220 */ /* 0x000fe20000400000 */
[----:B------:R-:W-:Y:S01]  /*5110*/  F2FP.BF16.F32.PACK_AB R34, RZ, R34 ;  /* 0x00000022ff22723e */ /* 0x000fe200000010ff */
[----:B------:R-:W-:Y:S01]  /*5120*/  @P3 STG.E.U16 desc[UR38][R6.64+0x12], R29 ;  /* 0x0000121d06003986 */ /* 0x000fe2000c101526 */
[----:B------:R-:W-:Y:S01]  /*5130*/  ISETP.GT.AND P3, PT, R4, 0x11, PT ;  /* 0x000000110400780c */ /* 0x000fe20003f64270 */
[-C--:B------:R-:W-:Y:S01]  /*5140*/  FMUL R45, R45, R88.reuse ;  /* 0x000000582d2d7220 */ /* 0x080fe20000400000 */
[----:B------:R-:W-:Y:S01]  /*5150*/  F2FP.BF16.F32.PACK_AB R35, RZ, R35 ;  /* 0x00000023ff23723e */ /* 0x000fe200000010ff */
[----:B------:R-:W-:Y:S01]  /*5160*/  @P1 STG.E.U16 desc[UR38][R8.64+0x10], R30 ;  /* 0x0000101e08001986 */ /* 0x000fe2000c101526 */
[C---:B------:R-:W-:Y:S01]  /*5170*/  ISETP.GT.AND P1, PT, R3.reuse, 0x8, P0 ;  /* 0x000000080300780c */ /* 0x040fe20000724270 */
[-C--:B------:R-:W-:Y:S01]  /*5180*/  FMUL R46, R46, R88.reuse ;  /* 0x000000582e2e7220 */ /* 0x080fe20000400000 */
[----:B------:R-:W-:Y:S01]  /*5190*/  ISETP.GT.AND P0, PT, R4, 0x18, PT ;  /* 0x000000180400780c */ /* 0x000fe20003f04270 */
[----:B------:R-:W-:Y:S01]  /*51a0*/  @P2 STG.E.U16 desc[UR38][R8.64+0x12], R31 ;  /* 0x0000121f08002986 */ /* 0x000fe2000c101526 */
[----:B------:R-:W-:Y:S01]  /*51b0*/  ISETP.GT.AND P2, PT, R3, RZ, P3 ;  /* 0x000000ff0300720c */ /* 0x000fe20001f44270 */
[-C--:B------:R-:W-:Y:S01]  /*51c0*/  FMUL R47, R47, R88.reuse ;  /* 0x000000582f2f7220 */ /* 0x080fe20000400000 */
[C---:B------:R-:W-:Y:S01]  /*51d0*/  ISETP.GT.AND P3, PT, R3.reuse, 0x8, P3 ;  /* 0x000000080300780c */ /* 0x040fe20001f64270 */
[----:B------:R-:W-:Y:S01]  /*51e0*/  @P4 STG.E.U16 desc[UR38][R6.64+0x20], R32 ;  /* 0x0000202006004986 */ /* 0x000fe2000c101526 */
[----:B------:R-:W-:Y:S01]  /*51f0*/  ISETP.GT.AND P4, PT, R3, RZ, P0 ;  /* 0x000000ff0300720c */ /* 0x000fe20000784270 */
[----:B------:R-:W-:Y:S01]  /*5200*/  FMUL R48, R48, R88 ;  /* 0x0000005830307220 */ /* 0x000fe20000400000 */
[----:B------:R-:W-:Y:S01]  /*5210*/  F2FP.BF16.F32.PACK_AB R36, RZ, R36 ;  /* 0x00000024ff24723e */ /* 0x000fe200000010ff */
[-C--:B------:R-:W-:Y:S01]  /*5220*/  FMUL R49, R49, R88.reuse ;  /* 0x0000005831317220 */ /* 0x080fe20000400000 */
[----:B------:R-:W-:Y:S01]  /*5230*/  F2FP.BF16.F32.PACK_AB R37, RZ, R37 ;  /* 0x00000025ff25723e */ /* 0x000fe200000010ff */
[----:B------:R-:W-:Y:S01]  /*5240*/  FMUL R50, R50, R88 ;  /* 0x0000005832327220 */ /* 0x000fe20000400000 */
[----:B------:R-:W-:Y:S01]  /*5250*/  F2FP.BF16.F32.PACK_AB R38, RZ, R38 ;  /* 0x00000026ff26723e */ /* 0x000fe200000010ff */
[----:B------:R-:W-:Y:S01]  /*5260*/  FMUL R51, R51, R88 ;  /* 0x0000005833337220 */ /* 0x000fe20000400000 */
[----:B------:R-:W-:Y:S01]  /*5270*/  F2FP.BF16.F32.PACK_AB R39, RZ, R39 ;  /* 0x00000027ff27723e */ /* 0x000fe200000010ff */
[----:B------:R-:W-:Y:S01]  /*5280*/  @P2 STG.E.U16 desc[UR38][R6.64+0x22], R33 ;  /* 0x0000222106002986 */ /* 0x000fe2000c101526 */
[----:B------:R-:W-:Y:S01]  /*5290*/  F2FP.BF16.F32.PACK_AB R40, RZ, R40 ;  /* 0x00000028ff28723e */ /* 0x000fe200000010ff */
[-C--:B------:R-:W-:Y:S01]  /*52a0*/  FMUL R52, R52, R88.reuse ;  /* 0x0000005834347220 */ /* 0x080fe20000400000 */
[----:B------:R-:W-:Y:S01]  /*52b0*/  F2FP.BF16.F32.PACK_AB R41, RZ, R41 ;  /* 0x00000029ff29723e */ /* 0x000fe200000010ff */
[----:B------:R-:W-:Y:S01]  /*52c0*/  @P1 STG.E.U16 desc[UR38][R8.64+0x20], R34 ;  /* 0x0000202208001986 */ /* 0x000fe2000c101526 */
[----:B------:R-:W-:Y:S01]  /*52d0*/  ISETP.GT.AND P1, PT, R3, 0x8, P0 ;  /* 0x000000080300780c */ /* 0x000fe20000724270 */
[-C--:B------:R-:W-:Y:S01]  /*52e0*/  FMUL R53, R53, R88.reuse ;  /* 0x0000005835357220 */ /* 0x080fe20000400000 */
[C---:B------:R-:W-:Y:S01]  /*52f0*/  ISETP.GT.AND P0, PT, R4.reuse, 0x20, PT ;  /* 0x000000200400780c */ /* 0x040fe20003f04270 */
[----:B------:R-:W-:Y:S01]  /*5300*/  @P3 STG.E.U16 desc[UR38][R8.64+0x22], R35 ;  /* 0x0000222308003986 */ /* 0x000fe2000c101526 */
[----:B------:R-:W-:Y:S01]  /*5310*/  ISETP.GT.AND P3, PT, R4, 0x19, PT ;  /* 0x000000190400780c */ /* 0x000fe20003f64270 */
[----:B------:R-:W-:Y:S01]  /*5320*/  FMUL R54, R54, R88 ;  /* 0x0000005836367220 */ /* 0x000fe20000400000 */
[----:B------:R-:W-:Y:S01]  /*5330*/  F2FP.BF16.F32.PACK_AB R42, RZ, R42 ;  /* 0x0000002aff2a723e */ /* 0x000fe200000010ff */
[----:B------:R-:W-:Y:S01]  /*5340*/  @P4 STG.E.U16 desc[UR38][R6.64+0x30], R36 ;  /* 0x0000302406004986 */ /* 0x000fe2000c101526 */
[----:B------:R-:W-:Y:S01]  /*5350*/  ISETP.GT.AND P2, PT, R3, RZ, P3 ;  /* 0x000000ff0300720c */ /* 0x000fe20001f44270 */
[-C--:B------:R-:W-:Y:S01]  /*5360*/  FMUL R55, R55, R88.reuse ;  /* 0x0000005837377220 */ /* 0x080fe20000400000 */
[C---:B------:R-:W-:Y:S01]  /*5370*/  ISETP.GT.AND P3, PT, R3.reuse, 0x8, P3 ;  /* 0x000000080300780c */ /* 0x040fe20001f64270 */
[-C--:B------:R-:W-:Y:S01]  /*5380*/  FMUL R56, R56, R88.reuse ;  /* 0x0000005838387220 */ /* 0x080fe20000400000 */
[----:B------:R-:W-:Y:S01]  /*5390*/  ISETP.GT.AND P4, PT, R3, RZ, P0 ;  /* 0x000000ff0300720c */ /* 0x000fe20000784270 */
[-C--:B------:R-:W-:Y:S01]  /*53a0*/  FMUL R57, R57, R88.reuse ;  /* 0x0000005839397220 */ /* 0x080fe20000400000 */
[----:B------:R-:W-:Y:S01]  /*53b0*/  F2FP.BF16.F32.PACK_AB R43, RZ, R43 ;  /* 0x0000002bff2b723e */ /* 0x000fe200000010ff */
[----:B------:R-:W-:Y:S01]  /*53c0*/  FMUL R58, R58, R88 ;  /* 0x000000583a3a7220 */ /* 0x000fe20000400000 */
[----:B------:R-:W-:Y:S01]  /*53d0*/  F2FP.BF16.F32.PACK_AB R44, RZ, R44 ;  /* 0x0000002cff2c723e */ /* 0x000fe200000010ff */
[-C--:B------:R-:W-:Y:S01]  /*53e0*/  FMUL R59, R59, R88.reuse ;  /* 0x000000583b3b7220 */ /* 0x080fe20000400000 */
[----:B------:R-:W-:Y:S01]  /*53f0*/  F2FP.BF16.F32.PACK_AB R45, RZ, R45 ;  /* 0x0000002dff2d723e */ /* 0x000fe200000010ff */
[----:B------:R-:W-:Y:S01]  /*5400*/  FMUL R60, R60, R88 ;  /* 0x000000583c3c7220 */ /* 0x000fe20000400000 */
[----:B------:R-:W-:Y:S01]  /*5410*/  F2FP.BF16.F32.PACK_AB R46, RZ, R46 ;  /* 0x0000002eff2e723e */ /* 0x000fe200000010ff */
[----:B------:R-:W-:Y:S01]  /*5420*/  @P2 STG.E.U16 desc[UR38][R6.64+0x32], R37 ;  /* 0x0000322506002986 */ /* 0x000fe2000c101526 */
[----:B------:R-:W-:Y:S01]  /*5430*/  F2FP.BF16.F32.PACK_AB R47, RZ, R47 ;  /* 0x0000002fff2f723e */ /* 0x000fe200000010ff */
[----:B------:R-:W-:Y:S01]  /*5440*/  FMUL R61, R61, R88 ;  /* 0x000000583d3d7220 */ /* 0x000fe20000400000 */
[----:B------:R-:W-:Y:S01]  /*5450*/  F2FP.BF16.F32.PACK_AB R48, RZ, R48 ;  /* 0x00000030ff30723e */ /* 0x000fe200000010ff */
[----:B------:R-:W-:Y:S01]  /*5460*/  @P1 STG.E.U16 desc[UR38][R8.64+0x30], R38 ;  /* 0x0000302608001986 */ /* 0x000fe2000c101526 */
[----:B------:R-:W-:Y:S01]  /*5470*/  ISETP.GT.AND P1, PT, R3, 0x8, P0 ;  /* 0x000000080300780c */ /* 0x000fe20000724270 */
[-C--:B------:R-:W-:Y:S01]  /*5480*/  FMUL R62, R62, R88.reuse ;  /* 0x000000583e3e7220 */ /* 0x080fe20000400000 */
[C---:B------:R-:W-:Y:S01]  /*5490*/  ISETP.GT.AND P0, PT, R4.reuse, 0x28, PT ;  /* 0x000000280400780c */ /* 0x040fe20003f04270 */
[----:B------:R-:W-:Y:S01]  /*54a0*/  @P3 STG.E.U16 desc[UR38][R8.64+0x32], R39 ;  /* 0x0000322708003986 */ /* 0x000fe2000c101526 */
[----:B------:R-:W-:Y:S01]  /*54b0*/  ISETP.GT.AND P3, PT, R4, 0x21, PT ;  /* 0x000000210400780c */ /* 0x000fe20003f64270 */
[-C--:B------:R-:W-:Y:S01]  /*54c0*/  FMUL R63, R63, R88.reuse ;  /* 0x000000583f3f7220 */ /* 0x080fe20000400000 */
[----:B------:R-:W-:Y:S01]  /*54d0*/  F2FP.BF16.F32.PACK_AB R49, RZ, R49 ;  /* 0x00000031ff31723e */ /* 0x000fe200000010ff */
[----:B------:R-:W-:Y:S01]  /*54e0*/  @P4 STG.E.U16 desc[UR38][R6.64+0x40], R40 ;  /* 0x0000402806004986 */ /* 0x000fe2000c101526 */
[C---:B------:R-:W-:Y:S01]  /*54f0*/  ISETP.GT.AND P2, PT, R3.reuse, RZ, P3 ;  /* 0x000000ff0300720c */ /* 0x040fe20001f44270 */
[-C--:B------:R-:W-:Y:S01]  /*5500*/  FMUL R64, R64, R88.reuse ;  /* 0x0000005840407220 */ /* 0x080fe20000400000 */
[----:B------:R-:W-:Y:S01]  /*5510*/  ISETP.GT.AND P3, PT, R3, 0x8, P3 ;  /* 0x000000080300780c */ /* 0x000fe20001f64270 */
[-C--:B------:R-:W-:Y:S01]  /*5520*/  FMUL R65, R65, R88.reuse ;  /* 0x0000005841417220 */ /* 0x080fe20000400000 */
        /* <DEDUP_REMOVED lines=62> */
[----:B------:R-:W-:-:S02]  /*5910*/  F2FP.BF16.F32.PACK_AB R68, RZ, R68 ;  /* 0x00000044ff44723e */ /* 0x000fc400000010ff */
[----:B------:R-:W-:Y:S01]  /*5920*/  F2FP.BF16.F32.PACK_AB R69, RZ, R69 ;  /* 0x00000045ff45723e */ /* 0x000fe200000010ff */
[----:B------:R-:W-:Y:S01]  /*5930*/  @P1 STG.E.U16 desc[UR38][R8.64+0x60], R50 ;  /* 0x0000603208001986 */ /* 0x000fe2000c101526 */
[C---:B------:R-:W-:Y:S02]  /*5940*/  ISETP.GT.AND P1, PT, R3.reuse, 0x8, P0 ;  /* 0x000000080300780c */ /* 0x040fe40000724270 */
[C---:B------:R-:W-:Y:S01]  /*5950*/  ISETP.GT.AND P0, PT, R4.reuse, 0x40, PT ;  /* 0x000000400400780c */ /* 0x040fe20003f04270 */
[----:B------:R-:W-:Y:S01]  /*5960*/  @P3 STG.E.U16 desc[UR38][R8.64+0x62], R51 ;  /* 0x0000623308003986 */ /* 0x000fe2000c101526 */
[----:B------:R-:W-:Y:S02]  /*5970*/  ISETP.GT.AND P3, PT, R4, 0x39, PT ;  /* 0x000000390400780c */ /* 0x000fe40003f64270 */
[----:B------:R-:W-:Y:S01]  /*5980*/  F2FP.BF16.F32.PACK_AB R70, RZ, R70 ;  /* 0x00000046ff46723e */ /* 0x000fe200000010ff */
[----:B------:R-:W-:Y:S01]  /*5990*/  @P4 STG.E.U16 desc[UR38][R6.64+0x70], R52 ;  /* 0x0000703406004986 */ /* 0x000fe2000c101526 */
[----:B------:R-:W-:-:S02]  /*59a0*/  ISETP.GT.AND P2, PT, R3, RZ, P3 ;  /* 0x000000ff0300720c */ /* 0x000fc40001f44270 */
[C---:B------:R-:W-:Y:S02]  /*59b0*/  ISETP.GT.AND P3, PT, R3.reuse, 0x8, P3 ;  /* 0x000000080300780c */ /* 0x040fe40001f64270 */
[----:B------:R-:W-:Y:S02]  /*59c0*/  ISETP.GT.AND P4, PT, R3, RZ, P0 ;  /* 0x000000ff0300720c */ /* 0x000fe40000784270 */
[----:B------:R-:W-:Y:S02]  /*59d0*/  F2FP.BF16.F32.PACK_AB R71, RZ, R71 ;  /* 0x00000047ff47723e */ /* 0x000fe400000010ff */
[----:B------:R-:W-:Y:S02]  /*59e0*/  F2FP.BF16.F32.PACK_AB R72, RZ, R72 ;  /* 0x00000048ff48723e */ /* 0x000fe400000010ff */
[----:B------:R-:W-:Y:S02]  /*59f0*/  F2FP.BF16.F32.PACK_AB R73, RZ, R73 ;  /* 0x00000049ff49723e */ /* 0x000fe400000010ff */
        /* <DEDUP_REMOVED lines=33> */
[----:B------:R-:W-:-:S03]  /*5c10*/  F2FP.BF16.F32.PACK_AB R87, RZ, R87 ;  /* 0x00000057ff57723e */ /* 0x000fc600000010ff */
[----:B------:R-:W-:Y:S04]  /*5c20*/  @P2 STG.E.U16 desc[UR38][R6.64+0x92], R61 ;  /* 0x0000923d06002986 */ /* 0x000fe8000c101526 */
[----:B------:R-:W-:Y:S01]  /*5c30*/  @P1 STG.E.U16 desc[UR38][R8.64+0x90], R62 ;  /* 0x0000903e08001986 */ /* 0x000fe2000c101526 */
[----:B------:R-:W-:Y:S02]  /*5c40*/  ISETP.GT.AND P1, PT, R3, 0x8, P0 ;  /* 0x000000080300780c */ /* 0x000fe40000724270 */
[C---:B------:R-:W-:Y:S01]  /*5c50*/  ISETP.GT.AND P0, PT, R4.reuse, 0x58, PT ;  /* 0x000000580400780c */ /* 0x040fe20003f04270 */
[----:B------:R-:W-:Y:S01]  /*5c60*/  @P3 STG.E.U16 desc[UR38][R8.64+0x92], R63 ;  /* 0x0000923f08003986 */ /* 0x000fe2000c101526 */
[----:B------:R-:W-:-:S03]  /*5c70*/  ISETP.GT.AND P3, PT, R4, 0x51, PT ;  /* 0x000000510400780c */ /* 0x000fc60003f64270 */
[----:B------:R-:W-:Y:S01]  /*5c80*/  @P4 STG.E.U16 desc[UR38][R6.64+0xa0], R64 ;  /* 0x0000a04006004986 */ /* 0x000fe2000c101526 */
[C---:B------:R-:W-:Y:S02]  /*5c90*/  ISETP.GT.AND P2, PT, R3.reuse, RZ, P3 ;  /* 0x000000ff0300720c */ /* 0x040fe40001f44270 */
[C---:B------:R-:W-:Y:S02]  /*5ca0*/  ISETP.GT.AND P3, PT, R3.reuse, 0x8, P3 ;  /* 0x000000080300780c */ /* 0x040fe40001f64270 */
[----:B------:R-:W-:-:S09]  /*5cb0*/  ISETP.GT.AND P4, PT, R3, RZ, P0 ;  /* 0x000000ff0300720c */ /* 0x000fd20000784270 */
        /* <DEDUP_REMOVED lines=9> */
[C---:B------:R-:W-:Y:S02]  /*5d50*/  ISETP.GT.AND P3, PT, R3.reuse, RZ, P0 ;  /* 0x000000ff0300720c */ /* 0x040fe40000764270 */
[----:B------:R-:W-:-:S07]  /*5d60*/  ISETP.GT.AND P0, PT, R3, 0x8, P0 ;  /* 0x000000080300780c */ /* 0x000fce0000704270 */
[----:B------:R-:W-:Y:S04]  /*5d70*/  @P2 STG.E.U16 desc[UR38][R6.64+0xb2], R69 ;  /* 0x0000b24506002986 */ /* 0x000fe8000c101526 */
[----:B------:R-:W-:Y:S01]  /*5d80*/  @P1 STG.E.U16 desc[UR38][R8.64+0xb0], R70 ;  /* 0x0000b04608001986 */ /* 0x000fe2000c101526 */
[----:B------:R-:W-:-:S03]  /*5d90*/  ISETP.GT.AND P1, PT, R4, 0x68, PT ;  /* 0x000000680400780c */ /* 0x000fc60003f24270 */
        /* <DEDUP_REMOVED lines=11> */
[C---:B------:R-:W-:Y:S02]  /*5e50*/  ISETP.GT.AND P2, PT, R3.reuse, RZ, P0 ;  /* 0x000000ff0300720c */ /* 0x040fe40000744270 */
[----:B------:R-:W-:Y:S01]  /*5e60*/  ISETP.GT.AND P0, PT, R3, 0x8, P0 ;  /* 0x000000080300780c */ /* 0x000fe20000704270 */
[----:B------:R-:W-:Y:S01]  /*5e70*/  @P3 STG.E.U16 desc[UR38][R6.64+0xd0], R76 ;  /* 0x0000d04c06003986 */ /* 0x000fe2000c101526 */
[----:B------:R-:W-:-:S04]  /*5e80*/  ISETP.GT.AND P3, PT, R4, 0x70, PT ;  /* 0x000000700400780c */ /* 0x000fc80003f64270 */
[C---:B------:R-:W-:Y:S02]  /*5e90*/  ISETP.GT.AND P4, PT, R3.reuse, RZ, P3 ;  /* 0x000000ff0300720c */ /* 0x040fe40001f84270 */
[----:B------:R-:W-:-:S03]  /*5ea0*/  ISETP.GT.AND P3, PT, R3, 0x8, P3 ;  /* 0x000000080300780c */ /* 0x000fc60001f64270 */
[----:B------:R-:W-:Y:S01]  /*5eb0*/  @P2 STG.E.U16 desc[UR38][R6.64+0xd2], R77 ;  /* 0x0000d24d06002986 */ /* 0x000fe2000c101526 */
[----:B------:R-:W-:-:S03]  /*5ec0*/  ISETP.GT.AND P2, PT, R4, 0x79, PT ;  /* 0x000000790400780c */ /* 0x000fc60003f44270 */
[----:B------:R-:W-:Y:S01]  /*5ed0*/  @P1 STG.E.U16 desc[UR38][R8.64+0xd0], R78 ;  /* 0x0000d04e08001986 */ /* 0x000fe2000c101526 */
[----:B------:R-:W-:-:S03]  /*5ee0*/  ISETP.GT.AND P1, PT, R4, 0x78, PT ;  /* 0x000000780400780c */ /* 0x000fc60003f24270 */
[----:B------:R-:W-:Y:S01]  /*5ef0*/  @P0 STG.E.U16 desc[UR38][R8.64+0xd2], R79 ;  /* 0x0000d24f08000986 */ /* 0x000fe2000c101526 */
[----:B------:R-:W-:-:S03]  /*5f00*/  ISETP.GT.AND P0, PT, R4, 0x71, PT ;  /* 0x000000710400780c */ /* 0x000fc60003f04270 */
[----:B------:R-:W-:Y:S01]  /*5f10*/  @P4 STG.E.U16 desc[UR38][R6.64+0xe0], R80 ;  /* 0x0000e05006004986 */ /* 0x000fe2000c101526 */
[C---:B------:R-:W-:Y:S02]  /*5f20*/  ISETP.GT.AND P4, PT, R3.reuse, RZ, P0 ;  /* 0x000000ff0300720c */ /* 0x040fe40000784270 */
[----:B------:R-:W-:-:S11]  /*5f30*/  ISETP.GT.AND P0, PT, R3, 0x8, P0 ;  /* 0x000000080300780c */ /* 0x000fd60000704270 */
[----:B------:R-:W-:Y:S02]  /*5f40*/  @P4 IMAD.MOV.U32 R4, RZ, RZ, R6 ;  /* 0x000000ffff044224 */ /* 0x000fe400078e0006 */
[----:B------:R-:W-:-:S05]  /*5f50*/  @P4 IMAD.MOV.U32 R5, RZ, RZ, R7 ;  /* 0x000000ffff054224 */ /* 0x000fca00078e0007 */
[----:B------:R0:W-:Y:S01]  /*5f60*/  @P4 STG.E.U16 desc[UR38][R4.64+0xe2], R81 ;  /* 0x0000e25104004986 */ /* 0x0001e2000c101526 */
[C---:B------:R-:W-:Y:S02]  /*5f70*/  ISETP.GT.AND P4, PT, R3.reuse, RZ, P2 ;  /* 0x000000ff0300720c */ /* 0x040fe40001784270 */
[----:B------:R-:W-:Y:S01]  /*5f80*/  ISETP.GT.AND P2, PT, R3, 0x8, P2 ;  /* 0x000000080300780c */ /* 0x000fe20001744270 */
[----:B0-----:R-:W-:Y:S02]  /*5f90*/  @P3 IMAD.MOV.U32 R4, RZ, RZ, R8 ;  /* 0x000000ffff043224 */ /* 0x001fe400078e0008 */
[----:B------:R-:W-:-:S05]  /*5fa0*/  @P3 IMAD.MOV.U32 R5, RZ, RZ, R9 ;  /* 0x000000ffff053224 */ /* 0x000fca00078e0009 */
[----:B------:R0:W-:Y:S01]  /*5fb0*/  @P3 STG.E.U16 desc[UR38][R4.64+0xe0], R82 ;  /* 0x0000e05204003986 */ /* 0x0001e2000c101526 */
[C---:B------:R-:W-:Y:S02]  /*5fc0*/  ISETP.GT.AND P3, PT, R3.reuse, RZ, P1 ;  /* 0x000000ff0300720c */ /* 0x040fe40000f64270 */
[----:B------:R-:W-:Y:S01]  /*5fd0*/  ISETP.GT.AND P1, PT, R3, 0x8, P1 ;  /* 0x000000080300780c */ /* 0x000fe20000f24270 */
[----:B0-----:R-:W-:Y:S02]  /*5fe0*/  @P0 IMAD.MOV.U32 R4, RZ, RZ, R8 ;  /* 0x000000ffff040224 */ /* 0x001fe400078e0008 */
[----:B------:R-:W-:-:S05]  /*5ff0*/  @P0 IMAD.MOV.U32 R5, RZ, RZ, R9 ;  /* 0x000000ffff050224 */ /* 0x000fca00078e0009 */
[----:B------:R0:W-:Y:S03]  /*6000*/  @P0 STG.E.U16 desc[UR38][R4.64+0xe2], R83 ;  /* 0x0000e25304000986 */ /* 0x0001e6000c101526 */
[----:B0-----:R-:W-:Y:S02]  /*6010*/  @P3 IMAD.MOV.U32 R4, RZ, RZ, R6 ;  /* 0x000000ffff043224 */ /* 0x001fe400078e0006 */
[----:B------:R-:W-:-:S05]  /*6020*/  @P3 IMAD.MOV.U32 R5, RZ, RZ, R7 ;  /* 0x000000ffff053224 */ /* 0x000fca00078e0007 */
[----:B------:R0:W-:Y:S04]  /*6030*/  @P3 STG.E.U16 desc[UR38][R4.64+0xf0], R84 ;  /* 0x0000f05404003986 */ /* 0x0001e8000c101526 */
[----:B------:R4:W-:Y:S01]  /*6040*/  @P4 STG.E.U16 desc[UR38][R6.64+0xf2], R85 ;  /* 0x0000f25506004986 */ /* 0x0009e2000c101526 */
[----:B0-----:R-:W-:Y:S02]  /*6050*/  @P1 IMAD.MOV.U32 R4, RZ, RZ, R8 ;  /* 0x000000ffff041224 */ /* 0x001fe400078e0008 */
[----:B------:R-:W-:-:S05]  /*6060*/  @P1 IMAD.MOV.U32 R5, RZ, RZ, R9 ;  /* 0x000000ffff051224 */ /* 0x000fca00078e0009 */
[----:B------:R4:W-:Y:S04]  /*6070*/  @P1 STG.E.U16 desc[UR38][R4.64+0xf0], R86 ;  /* 0x0000f05604001986 */ /* 0x0009e8000c101526 */
[----:B------:R4:W-:Y:S02]  /*6080*/  @P2 STG.E.U16 desc[UR38][R8.64+0xf2], R87 ;  /* 0x0000f25708002986 */ /* 0x0009e4000c101526 */
.L_x_158:
[----:B------:R-:W-:Y:S05]  /*6090*/  BSYNC B0 ;  /* 0x0000000000007941 */ /* 0x000fea0003800000 */
.L_x_32:
[----:B------:R-:W-:Y:S01]  /*60a0*/  IADD3 R16, P0, R16, UR36, RZ ;  /* 0x0000002410107c10 */ /* 0x000fe2000ff1e0ff */
[----:B------:R-:W-:Y:S01]  /*60b0*/  ULDC.64 UR4, c[0x0][0x650] ;  /* 0x0001940000047ab9 */ /* 0x000fe20000000a00 */
[----:B------:R-:W-:Y:S01]  /*60c0*/  PRMT R3, RZ, 0x7610, R3 ;  /* 0x00007610ff037816 */ /* 0x000fe20000000003 */
[----:B------:R-:W-:Y:S01]  /*60d0*/  IMAD.MOV.U32 R100, RZ, RZ, -0x1 ;  /* 0xffffffffff647424 */ /* 0x000fe200078e00ff */
[----:B------:R-:W-:Y:S01]  /*60e0*/  IADD3.X R17, R17, UR42, RZ, P0, !PT ;  /* 0x0000002a11117c10 */ /* 0x000fe200087fe4ff */
[----:B------:R-:W-:Y:S01]  /*60f0*/  IMAD.MOV.U32 R99, RZ, RZ, -0x1 ;  /* 0xffffffffff637424 */ /* 0x000fe200078e00ff */
[----:B------:R-:W-:-:S04]  /*6100*/  ISETP.GE.U32.AND P0, PT, R16, UR4, PT ;  /* 0x0000000410007c0c */ /* 0x000fc8000bf06070 */
[----:B------:R-:W-:-:S13]  /*6110*/  ISETP.GE.U32.AND.EX P0, PT, R17, UR5, PT, P0 ;  /* 0x0000000511007c0c */ /* 0x000fda000bf06100 */
[----:B------:R-:W-:Y:S05]  /*6120*/  @P0 BRA `(.L_x_159) ;  /* 0x00000004004c0947 */ /* 0x000fea0003800000 */
[----:B------:R-:W0:Y:S01]  /*6130*/  LDC.64 R10, c[0x0][0x628] ;  /* 0x00018a00ff0a7b82 */ /* 0x000e220000000a00 */
[----:B---3--:R-:W3:Y:S01]  /*6140*/  S2R R12, SR_CTAID.X ;  /* 0x00000000000c7919 */ /* 0x008ee20000002500 */
[----:B-12-4-:R-:W-:Y:S02]  /*6150*/  IMAD.MOV.U32 R8, RZ, RZ, R16 ;  /* 0x000000ffff087224 */ /* 0x016fe400078e0010 */
[----:B------:R-:W-:Y:S01]  /*6160*/  IMAD.MOV.U32 R9, RZ, RZ, R17 ;  /* 0x000000ffff097224 */ /* 0x000fe200078e0011 */
[----:B------:R-:W1:Y:S03]  /*6170*/  S2R R20, SR_CTAID.Y ;  /* 0x0000000000147919 */ /* 0x000e660000002600 */
[----:B------:R-:W2:Y:S08]  /*6180*/  LDC R0, c[0x0][0x630] ;  /* 0x00018c00ff007b82 */ /* 0x000eb00000000800 */
[----:B------:R-:W4:Y:S01]  /*6190*/  LDC.64 R14, c[0x0][0x620] ;  /* 0x00018800ff0e7b82 */ /* 0x000f220000000a00 */
[----:B0-----:R-:W-:-:S04]  /*61a0*/  ISETP.NE.U32.AND P0, PT, R10, RZ, PT ;  /* 0x000000ff0a00720c */ /* 0x001fc80003f05070 */
[----:B------:R-:W-:-:S13]  /*61b0*/  ISETP.NE.AND.EX P0, PT, R11, RZ, PT, P0 ;  /* 0x000000ff0b00720c */ /* 0x000fda0003f05300 */
[----:B-1234-:R-:W-:Y:S05]  /*61c0*/  @!P0 BRA `(.L_x_160) ;  /* 0x0000000000288947 */ /* 0x01efea0003800000 */
        /* <DEDUP_REMOVED lines=10> */
.L_x_160:
[-CC-:B------:R-:W-:Y:S01]  /*6270*/  SHF.R.U64 R99, R8, R0.reuse, R9.reuse ;  /* 0x0000000008637219 */ /* 0x180fe20000001209 */
[----:B------:R-:W0:Y:S01]  /*6280*/  LDC.64 R26, c[0x0][0x640] ;  /* 0x00019000ff1a7b82 */ /* 0x000e220000000a00 */
[----:B------:R-:W-:Y:S01]  /*6290*/  SHF.R.U32.HI R0, RZ, R0, R9 ;  /* 0x00000000ff007219 */ /* 0x000fe20000011609 */
[----:B------:R-:W-:Y:S01]  /*62a0*/  ULDC UR4, c[0x0][0x150] ;  /* 0x0000540000047ab9 */ /* 0x000fe20000000800 */
[----:B------:R-:W-:Y:S02]  /*62b0*/  IADD3 R3, P0, RZ, -R99, RZ ;  /* 0x80000063ff037210 */ /* 0x000fe40007f1e0ff */
[----:B------:R-:W-:-:S03]  /*62c0*/  I2FP.F32.U32 R7, R12 ;  /* 0x0000000c00077245 */ /* 0x000fc60000201000 */
[----:B------:R-:W1:Y:S01]  /*62d0*/  LDC R6, c[0x0][0x618] ;  /* 0x00018600ff067b82 */ /* 0x000e620000000800 */
[----:B------:R-:W-:Y:S02]  /*62e0*/  IMAD.X R5, RZ, RZ, ~R0, P0 ;  /* 0x000000ffff057224 */ /* 0x000fe400000e0e00 */
[----:B------:R-:W-:Y:S01]  /*62f0*/  FMUL R7, R7, UR4 ;  /* 0x0000000407077c20 */ /* 0x000fe20008400000 */
[----:B------:R-:W-:Y:S01]  /*6300*/  ULDC UR4, c[0x0][0x154] ;  /* 0x0000550000047ab9 */ /* 0x000fe20000000800 */
[-C--:B------:R-:W-:Y:S02]  /*6310*/  IMAD R0, R5, R14.reuse, RZ ;  /* 0x0000000e05007224 */ /* 0x080fe400078e02ff */
[C---:B------:R-:W-:Y:S01]  /*6320*/  IMAD.WIDE.U32 R4, R3.reuse, R14, R16 ;  /* 0x0000000e03047225 */ /* 0x040fe200078e0010 */
[----:B------:R-:W2:Y:S01]  /*6330*/  LDC R11, c[0x0][0x608] ;  /* 0x00018200ff0b7b82 */ /* 0x000ea20000000800 */
[----:B------:R-:W3:Y:S02]  /*6340*/  F2I.U32.TRUNC.NTZ R7, R7 ;  /* 0x0000000700077305 */ /* 0x000ee4000020f000 */
[----:B------:R-:W-:-:S04]  /*6350*/  IMAD R3, R3, R15, R0 ;  /* 0x0000000f03037224 */ /* 0x000fc800078e0200 */
[----:B------:R-:W-:Y:S01]  /*6360*/  IMAD.IADD R3, R5, 0x1, R3 ;  /* 0x0000000105037824 */ /* 0x000fe200078e0203 */
[----:B------:R-:W4:Y:S01]  /*6370*/  LDC R8, c[0x0][0x658] ;  /* 0x00019600ff087b82 */ /* 0x000f220000000800 */
[----:B------:R-:W-:Y:S02]  /*6380*/  I2FP.F32.U32 R5, R20 ;  /* 0x0000001400057245 */ /* 0x000fe40000201000 */
[----:B0-----:R-:W-:-:S04]  /*6390*/  ISETP.NE.U32.AND P0, PT, R26, RZ, PT ;  /* 0x000000ff1a00720c */ /* 0x001fc80003f05070 */
[----:B------:R-:W-:Y:S01]  /*63a0*/  ISETP.NE.AND.EX P0, PT, R27, RZ, PT, P0 ;  /* 0x000000ff1b00720c */ /* 0x000fe20003f05300 */
[----:B------:R-:W0:Y:S01]  /*63b0*/  LDC R9, c[0x0][0x144] ;  /* 0x00005100ff097b82 */ /* 0x000e220000000800 */
[-C--:B-1----:R-:W-:Y:S01]  /*63c0*/  SHF.R.U64 R13, R4, R6.reuse, R3 ;  /* 0x00000006040d7219 */ /* 0x082fe20000001203 */
[----:B---3--:R-:W-:Y:S01]  /*63d0*/  IMAD.MOV R7, RZ, RZ, -R7 ;  /* 0x000000ffff077224 */ /* 0x008fe200078e0a07 */
[----:B------:R-:W-:Y:S01]  /*63e0*/  SHF.R.U32.HI R0, RZ, R6, R3 ;  /* 0x00000006ff007219 */ /* 0x000fe20000011603 */
[----:B------:R-:W-:-:S04]  /*63f0*/  FMUL R6, R5, UR4 ;  /* 0x0000000405067c20 */ /* 0x000fc80008400000 */
[----:B------:R-:W1:Y:S01]  /*6400*/  LDC R21, c[0x0][0x148] ;  /* 0x00005200ff157b82 */ /* 0x000e620000000800 */
[----:B------:R3:W0:Y:S01]  /*6410*/  F2I.U32.TRUNC.NTZ R14, R6 ;  /* 0x00000006000e7305 */ /* 0x000622000020f000 */
[-CC-:B--2---:R-:W-:Y:S02]  /*6420*/  SHF.R.U64 R10, R13, R11.reuse, R0.reuse ;  /* 0x0000000b0d0a7219 */ /* 0x184fe40000001200 */
[----:B------:R-:W-:-:S04]  /*6430*/  SHF.R.U32.HI R3, RZ, R11, R0 ;  /* 0x0000000bff037219 */ /* 0x000fc80000011600 */
[----:B-----5:R-:W2:Y:S01]  /*6440*/  LDC R24, c[0x0][0x648] ;  /* 0x00019200ff187b82 */ /* 0x020ea20000000800 */
[-CC-:B----4-:R-:W-:Y:S02]  /*6450*/  SHF.R.U64 R15, R10, R8.reuse, R3.reuse ;  /* 0x000000080a0f7219 */ /* 0x190fe40000001203 */
[----:B------:R-:W-:-:S03]  /*6460*/  SHF.R.U32.HI R5, RZ, R8, R3 ;  /* 0x00000008ff057219 */ /* 0x000fc60000011603 */
[----:B------:R-:W-:Y:S02]  /*6470*/  IMAD.MOV.U32 R4, RZ, RZ, R15 ;  /* 0x000000ffff047224 */ /* 0x000fe400078e000f */
[----:B------:R-:W4:Y:S01]  /*6480*/  LDC R28, c[0x0][0x638] ;  /* 0x00018e00ff1c7b82 */ /* 0x000f220000000800 */
[----:B0-----:R-:W-:-:S07]  /*6490*/  IMAD R25, R9, R7, R12 ;  /* 0x0000000709197224 */ /* 0x001fce00078e020c */
[----:B------:R-:W0:Y:S08]  /*64a0*/  LDC R29, c[0x0][0x610] ;  /* 0x00018400ff1d7b82 */ /* 0x000e300000000800 */
[----:B------:R-:W0:Y:S01]  /*64b0*/  LDC R30, c[0x0][0x600] ;  /* 0x00018000ff1e7b82 */ /* 0x000e220000000800 */
[----:B-1-3--:R-:W-:Y:S05]  /*64c0*/  @!P0 BRA `(.L_x_161) ;  /* 0x0000000000288947 */ /* 0x00afea0003800000 */
[----:B------:R-:W1:Y:S02]  /*64d0*/  LDC R0, c[0x0][0x64c] ;  /* 0x00019300ff007b82 */ /* 0x000e640000000800 */
[----:B-1----:R-:W-:-:S05]  /*64e0*/  IADD3 R3, P0, R15, R0, RZ ;  /* 0x000000000f037210 */ /* 0x002fca0007f1e0ff */
        /* <DEDUP_REMOVED lines=8> */
.L_x_161:
[----:B------:R-:W-:Y:S01]  /*6570*/  ISETP.NE.AND P0, PT, R2, 0x1, PT ;  /* 0x000000010200780c */ /* 0x000fe20003f05270 */
[----:B------:R-:W-:Y:S01]  /*6580*/  IMAD.MOV R14, RZ, RZ, -R14 ;  /* 0x000000ffff0e7224 */ /* 0x000fe200078e0a0e */
[----:B--2---:R-:W-:Y:S02]  /*6590*/  SHF.R.U64 R0, R4, R24, R5 ;  /* 0x0000001804007219 */ /* 0x004fe40000001205 */
[----:B------:R-:W-:Y:S02]  /*65a0*/  LOP3.LUT R3, R10, R97, RZ, 0xc0, !PT ;  /* 0x000000610a037212 */ /* 0x000fe400078ec0ff */
[----:B------:R-:W-:Y:S01]  /*65b0*/  LOP3.LUT R6, R13, R96, RZ, 0xc0, !PT ;  /* 0x000000600d067212 */ /* 0x000fe200078ec0ff */
[----:B------:R-:W-:Y:S02]  /*65c0*/  IMAD.MOV R4, RZ, RZ, -R0 ;  /* 0x000000ffff047224 */ /* 0x000fe400078e0a00 */
[----:B------:R-:W-:Y:S02]  /*65d0*/  IMAD R0, R92, R0, R3 ;  /* 0x000000005c007224 */ /* 0x000fe400078e0203 */
[----:B----4-:R-:W-:-:S02]  /*65e0*/  IMAD R3, R4, R28, R15 ;  /* 0x0000001c04037224 */ /* 0x010fc400078e020f */
[----:B------:R-:W-:Y:S02]  /*65f0*/  @P0 IMAD R25, R21, R14, R20 ;  /* 0x0000000e15190224 */ /* 0x000fe400078e0214 */
[----:B0-----:R-:W-:Y:S02]  /*6600*/  IMAD R5, R3, R30, R6 ;  /* 0x0000001e03057224 */ /* 0x001fe400078e0206 */
[----:B------:R-:W-:Y:S02]  /*6610*/  IMAD R0, R0, R29, R25 ;  /* 0x0000001d00007224 */ /* 0x000fe400078e0219 */
[----:B------:R-:W-:-:S03]  /*6620*/  IMAD.MOV.U32 R4, RZ, RZ, 0x1 ;  /* 0x00000001ff047424 */ /* 0x000fc600078e00ff */
[----:B------:R-:W-:Y:S02]  /*6630*/  SEL R100, R5, R0, !P0 ;  /* 0x0000000005647207 */ /* 0x000fe40004000000 */
[----:B------:R-:W-:Y:S02]  /*6640*/  PRMT R3, R4, 0x7610, R3 ;  /* 0x0000761004037816 */ /* 0x000fe40000000003 */
[----:B------:R-:W-:-:S07]  /*6650*/  SEL R0, R0, R5, !P0 ;  /* 0x0000000500007207 */ /* 0x000fce0004000000 */
.L_x_159:
[----:B------:R-:W-:Y:S01]  /*6660*/  UIADD3 UR41, UR43, UR41, URZ ;  /* 0x000000292b297290 */ /* 0x000fe2000fffe03f */
[----:B------:R-:W-:Y:S01]  /*6670*/  LOP3.LUT P0, RZ, R3, 0xff, RZ, 0xc0, !PT ;  /* 0x000000ff03ff7812 */ /* 0x000fe2000780c0ff */
[----:B------:R-:W-:Y:S02]  /*6680*/  IMAD.MOV.U32 R101, RZ, RZ, R0 ;  /* 0x000000ffff657224 */ /* 0x000fe400078e0000 */
[----:B------:R-:W-:Y:S02]  /*6690*/  USHF.R.U32.HI UR4, URZ, 0x2, UR41 ;  /* 0x000000023f047899 */ /* 0x000fe40008011629 */
[----:B------:R-:W-:Y:S02]  /*66a0*/  UISETP.GT.U32.AND UP1, UPT, UR41, 0x3, UPT ;  /* 0x000000032900788c */ /* 0x000fe4000bf24070 */
[----:B------:R-:W-:Y:S02]  /*66b0*/  ULOP3.LUT UR4, UR4, 0x1, URZ, 0xc0, !UPT ;  /* 0x0000000104047892 */ /* 0x000fe4000f8ec03f */
[----:B------:R-:W-:-:S02]  /*66c0*/  UISETP.LT.U32.AND UP1, UPT, UR43, 0x4, UP1 ;  /* 0x000000042b00788c */ /* 0x000fc40008f21070 */
[----:B------:R-:W-:Y:S02]  /*66d0*/  UISETP.NE.U32.AND UP0, UPT, UR4, 0x1, UPT ;  /* 0x000000010400788c */ /* 0x000fe4000bf05070 */
[----:B------:R-:W-:Y:S02]  /*66e0*/  USEL UR5, URZ, 0x1, !UP1 ;  /* 0x000000013f057887 */ /* 0x000fe4000c800000 */
[----:B------:R-:W-:Y:S02]  /*66f0*/  UISETP.GT.U32.AND UP0, UPT, UR43, 0x3, !UP0 ;  /* 0x000000032b00788c */ /* 0x000fe4000c704070 */
[----:B------:R-:W-:Y:S02]  /*6700*/  ULOP3.LUT UR41, UR41, 0x3, URZ, 0xc0, !UPT ;  /* 0x0000000329297892 */ /* 0x000fe4000f8ec03f */
[----:B------:R-:W-:-:S04]  /*6710*/  USEL UR4, URZ, 0x1, !UP0 ;  /* 0x000000013f047887 */ /* 0x000fc8000c000000 */
[----:B------:R-:W-:Y:S01]  /*6720*/  ULOP3.LUT UR40, UR4, UR40, UR5, 0x96, !UPT ;  /* 0x0000002804287292 */ /* 0x000fe2000f8e9605 */
[----:B------:R-:W-:Y:S11]  /*6730*/  @P0 BRA `(.L_x_162) ;  /* 0xffffffac00340947 */ /* 0x000ff6000383ffff */
[----:B------:R-:W-:Y:S05]  /*6740*/  EXIT ;  /* 0x000000000000794d */ /* 0x000fea0003800000 */
.L_x_7:
        /* <DEDUP_REMOVED lines=26> */
.L_x_164:
[----:B------:R-:W0:Y:S01]  /*68f0*/  LDC.64 R28, c[0x0][0x640] ;  /* 0x00019000ff1c7b82 */ /* 0x000e220000000a00 */
[-CC-:B------:R-:W-:Y:S01]  /*6900*/  SHF.R.U64 R21, R14, R6.reuse, R15.reuse ;  /* 0x000000060e157219 */ /* 0x180fe2000000120f */
[----:B------:R-:W-:Y:S01]  /*6910*/  IMAD.MOV.U32 R30, RZ, RZ, 0x1 ;  /* 0x00000001ff1e7424 */ /* 0x000fe200078e00ff */
[----:B------:R-:W-:Y:S02]  /*6920*/  SHF.R.U32.HI R6, RZ, R6, R15 ;  /* 0x00000006ff067219 */ /* 0x000fe4000001160f */
[----:B------:R-:W-:-:S03]  /*6930*/  IADD3 R13, P0, RZ, -R21, RZ ;  /* 0x80000015ff0d7210 */ /* 0x000fc60007f1e0ff */
[----:B------:R-:W1:Y:S02]  /*6940*/  LDC R12, c[0x0][0x618] ;  /* 0x00018600ff0c7b82 */ /* 0x000e640000000800 */
[----:B------:R-:W-:-:S04]  /*6950*/  IMAD.X R11, RZ, RZ, ~R6, P0 ;  /* 0x000000ffff0b7224 */ /* 0x000fc800000e0e06 */
[-C--:B------:R-:W-:Y:S02]  /*6960*/  IMAD R6, R11, R24.reuse, RZ ;  /* 0x000000180b067224 */ /* 0x080fe400078e02ff */
[----:B------:R-:W2:Y:S01]  /*6970*/  LDC R14, c[0x0][0x608] ;  /* 0x00018200ff0e7b82 */ /* 0x000ea20000000800 */
[----:B------:R-:W-:-:S04]  /*6980*/  IMAD.WIDE.U32 R10, R13, R24, R16 ;  /* 0x000000180d0a7225 */ /* 0x000fc800078e0010 */
[----:B------:R-:W-:-:S03]  /*6990*/  IMAD R13, R13, R25, R6 ;  /* 0x000000190d0d7224 */ /* 0x000fc600078e0206 */
[----:B------:R-:W3:Y:S01]  /*69a0*/  LDC R27, c[0x0][0x658] ;  /* 0x00019600ff1b7b82 */ /* 0x000ee20000000800 */
[----:B------:R-:W-:Y:S01]  /*69b0*/  IMAD.IADD R11, R11, 0x1, R13 ;  /* 0x000000010b0b7824 */ /* 0x000fe200078e020d */
[----:B0-----:R-:W-:-:S04]  /*69c0*/  ISETP.NE.U32.AND P0, PT, R28, RZ, PT ;  /* 0x000000ff1c00720c */ /* 0x001fc80003f05070 */
[----:B------:R-:W-:Y:S02]  /*69d0*/  ISETP.NE.AND.EX P0, PT, R29, RZ, PT, P0 ;  /* 0x000000ff1d00720c */ /* 0x000fe40003f05300 */
[----:B------:R-:W0:Y:S01]  /*69e0*/  LDC R20, c[0x0][0x600] ;  /* 0x00018000ff147b82 */ /* 0x000e220000000800 */
[-CC-:B-1----:R-:W-:Y:S01]  /*69f0*/  SHF.R.U64 R8, R10, R12.reuse, R11.reuse ;  /* 0x0000000c0a087219 */ /* 0x182fe2000000120b */
[----:B------:R-:W-:Y:S01]  /*6a00*/  IMAD.MOV.U32 R10, RZ, RZ, -0x1 ;  /* 0xffffffffff0a7424 */ /* 0x000fe200078e00ff */
[----:B------:R-:W-:-:S05]  /*6a10*/  SHF.R.U32.HI R11, RZ, R12, R11 ;  /* 0x0000000cff0b7219 */ /* 0x000fca000001160b */
[----:B------:R-:W1:Y:S01]  /*6a20*/  LDC R24, c[0x0][0x648] ;  /* 0x00019200ff187b82 */ /* 0x000e620000000800 */
[-CC-:B--2---:R-:W-:Y:S02]  /*6a30*/  SHF.R.U64 R23, R8, R14.reuse, R11.reuse ;  /* 0x0000000e08177219 */ /* 0x184fe4000000120b */
[----:B------:R-:W-:-:S05]  /*6a40*/  SHF.R.U32.HI R6, RZ, R14, R11 ;  /* 0x0000000eff067219 */ /* 0x000fca000001160b */
[----:B------:R-:W2:Y:S01]  /*6a50*/  LDC R26, c[0x0][0x638] ;  /* 0x00018e00ff1a7b82 */ /* 0x000ea20000000800 */
[-C--:B---3--:R-:W-:Y:S02]  /*6a60*/  SHF.L.U32 R10, R10, R27.reuse, RZ ;  /* 0x0000001b0a0a7219 */ /* 0x088fe400000006ff */
[-CC-:B------:R-:W-:Y:S02]  /*6a70*/  SHF.R.U64 R25, R23, R27.reuse, R6.reuse ;  /* 0x0000001b17197219 */ /* 0x180fe40000001206 */
[----:B------:R-:W-:Y:S02]  /*6a80*/  LOP3.LUT R32, RZ, R10, RZ, 0x33, !PT ;  /* 0x0000000aff207212 */ /* 0x000fe400078e33ff */
[----:B------:R-:W-:Y:S01]  /*6a90*/  SHF.R.U32.HI R11, RZ, R27, R6 ;  /* 0x0000001bff0b7219 */ /* 0x000fe20000011606 */
[----:B------:R-:W3:Y:S01]  /*6aa0*/  LDC R31, c[0x0][0x610] ;  /* 0x00018400ff1f7b82 */ /* 0x000ee20000000800 */
[----:B------:R-:W-:Y:S01]  /*6ab0*/  IMAD.MOV.U32 R10, RZ, RZ, R25 ;  /* 0x000000ffff0a7224 */ /* 0x000fe200078e0019 */
[----:B------:R-:W-:Y:S06]  /*6ac0*/  @!P0 BRA `(.L_x_165) ;  /* 0x0000000000288947 */ /* 0x000fec0003800000 */
        /* <DEDUP_REMOVED lines=10> */
.L_x_165:
[----:B------:R-:W-:Y:S02]  /*6b70*/  ISETP.NE.AND P0, PT, R2, 0x1, PT ;  /* 0x000000010200780c */ /* 0x000fe40003f05270 */
[----:B-1----:R-:W-:Y:S01]  /*6b80*/  SHF.R.U64 R6, R10, R24, R11 ;  /* 0x000000180a067219 */ /* 0x002fe2000000120b */
[----:B0-----:R-:W-:Y:S01]  /*6b90*/  VIADD R11, R20, 0xffffffff ;  /* 0xffffffff140b7836 */ /* 0x001fe20000000000 */
[----:B------:R-:W-:Y:S02]  /*6ba0*/  SHF.L.U32 R30, R30, R27, RZ ;  /* 0x0000001b1e1e7219 */ /* 0x000fe400000006ff */
[----:B------:R-:W-:Y:S01]  /*6bb0*/  LOP3.LUT R5, R23, R32, RZ, 0xc0, !PT ;  /* 0x0000002017057212 */ /* 0x000fe200078ec0ff */
[----:B------:R-:W-:-:S04]  /*6bc0*/  IMAD.MOV R10, RZ, RZ, -R6 ;  /* 0x000000ffff0a7224 */ /* 0x000fc800078e0a06 */
[----:B------:R-:W-:Y:S01]  /*6bd0*/  IMAD R6, R30, R6, R5 ;  /* 0x000000061e067224 */ /* 0x000fe200078e0205 */
[----:B------:R-:W-:Y:S01]  /*6be0*/  LOP3.LUT R5, R8, R11, RZ, 0xc0, !PT ;  /* 0x0000000b08057212 */ /* 0x000fe200078ec0ff */
[----:B------:R-:W-:Y:S02]  /*6bf0*/  @P0 IMAD R7, R9, R22, R4 ;  /* 0x0000001609070224 */ /* 0x000fe400078e0204 */
[----:B--2---:R-:W-:Y:S02]  /*6c00*/  IMAD R4, R10, R26, R25 ;  /* 0x0000001a0a047224 */ /* 0x004fe400078e0219 */
[----:B---3--:R-:W-:Y:S02]  /*6c10*/  IMAD R7, R6, R31, R7 ;  /* 0x0000001f06077224 */ /* 0x008fe400078e0207 */
[----:B------:R-:W-:Y:S02]  /*6c20*/  IMAD R4, R4, R20, R5 ;  /* 0x0000001404047224 */ /* 0x000fe400078e0205 */
[----:B------:R-:W-:-:S02]  /*6c30*/  IMAD.MOV.U32 R8, RZ, RZ, 0x1 ;  /* 0x00000001ff087424 */ /* 0x000fc400078e00ff */
[----:B------:R-:W-:Y:S01]  /*6c40*/  IMAD.MOV.U32 R6, RZ, RZ, R21 ;  /* 0x000000ffff067224 */ /* 0x000fe200078e0015 */
[----:B------:R-:W-:Y:S02]  /*6c50*/  SEL R19, R4, R7, !P0 ;  /* 0x0000000704137207 */ /* 0x000fe40004000000 */
[----:B------:R-:W-:-:S07]  /*6c60*/  SEL R20, R7, R4, !P0 ;  /* 0x0000000407147207 */ /* 0x000fce0004000000 */
.L_x_163:
[----:B------:R-:W-:-:S08]  /*6c70*/  NOP ;  /* 0x0000000000007918 */ /* 0x000fd00000000000 */
[----:B------:R-:W0:-:S00]  /*6c80*/  USETMAXREG.DEALLOC.CTAPOOL 0x28 ;  /* 0x00000028000079c8 */ /* 0x000e0000080e0500 */
[----:B0-----:R-:W-:-:S13]  /*6c90*/  ISETP.NE.AND P0, PT, R3, RZ, PT ;  /* 0x000000ff0300720c */ /* 0x001fda0003f05270 */
[----:B------:R-:W-:Y:S05]  /*6ca0*/  @P0 EXIT ;  /* 0x000000000000094d */ /* 0x000fea0003800000 */
[----:B------:R-:W-:Y:S01]  /*6cb0*/  LOP3.LUT P0, RZ, R8, 0xff, RZ, 0xc0, !PT ;  /* 0x000000ff08ff7812 */ /* 0x000fe2000780c0ff */
[----:B------:R-:W-:Y:S02]  /*6cc0*/  IMAD.MOV.U32 R3, RZ, RZ, 0x1 ;  /* 0x00000001ff037424 */ /* 0x000fe400078e00ff */
[----:B------:R-:W-:-:S10]  /*6cd0*/  IMAD.MOV.U32 R8, RZ, RZ, RZ ;  /* 0x000000ffff087224 */ /* 0x000fd400078e00ff */
[----:B------:R-:W-:Y:S05]  /*6ce0*/  @!P0 BRA `(.L_x_166) ;  /* 0x0000000c00288947 */ /* 0x000fea0003800000 */
[----:B------:R-:W0:Y:S01]  /*6cf0*/  LDC R3, c[0x0][0x28c] ;  /* 0x0000a300ff037b82 */ /* 0x000e220000000800 */
[----:B------:R-:W-:Y:S01]  /*6d00*/  ULDC UR5, c[0x0][0x658] ;  /* 0x0001960000057ab9 */ /* 0x000fe20000000800 */
[----:B------:R-:W-:Y:S01]  /*6d10*/  UMOV UR6, 0xffffffff ;  /* 0xffffffff00067882 */ /* 0x000fe20000000000 */
[----:B------:R-:W-:Y:S01]  /*6d20*/  BSSY B0, `(.L_x_166) ;  /* 0x00000c6000007945 */ /* 0x000fe20003800000 */
[----:B------:R-:W-:Y:S01]  /*6d30*/  USHF.L.U32 UR6, UR6, UR5, URZ ;  /* 0x0000000506067299 */ /* 0x000fe2000800063f */
[----:B------:R-:W-:Y:S01]  /*6d40*/  IMAD.MOV.U32 R10, RZ, RZ, 0x1 ;  /* 0x00000001ff0a7424 */ /* 0x000fe200078e00ff */
[----:B------:R-:W-:Y:S01]  /*6d50*/  LOP3.LUT R13, R18, 0x2, RZ, 0xfc, !PT ;  /* 0x00000002120d7812 */ /* 0x000fe200078efcff */
[----:B------:R-:W-:Y:S01]  /*6d60*/  IMAD.MOV.U32 R8, RZ, RZ, RZ ;  /* 0x000000ffff087224 */ /* 0x000fe200078e00ff */
[----:B------:R-:W1:Y:S01]  /*6d70*/  S2UR UR8, SR_CgaCtaId ;  /* 0x00000000000879c3 */ /* 0x000e620000008800 */
[----:B------:R-:W-:Y:S01]  /*6d80*/  ULDC UR4, c[0x0][0x600] ;  /* 0x0001800000047ab9 */ /* 0x000fe20000000800 */
[----:B------:R-:W-:Y:S01]  /*6d90*/  UMOV UR7, 0x1 ;  /* 0x0000000100077882 */ /* 0x000fe20000000000 */
[----:B------:R-:W-:-:S02]  /*6da0*/  UIADD3 UR15, UR4, -0x1, URZ ;  /* 0xffffffff040f7890 */ /* 0x000fc4000fffe03f */
[----:B------:R-:W-:Y:S02]  /*6db0*/  USHF.L.U32 UR17, UR7, UR5, URZ ;  /* 0x0000000507117299 */ /* 0x000fe4000800063f */
[----:B------:R-:W-:Y:S01]  /*6dc0*/  ULOP3.LUT UR16, URZ, UR6, URZ, 0x33, !UPT ;  /* 0x000000063f107292 */ /* 0x000fe2000f8e333f */
[----:B------:R-:W-:Y:S01]  /*6dd0*/  ULDC.64 UR20, c[0x0][0x198] ;  /* 0x0000660000147ab9 */ /* 0x000fe20000000a00 */
[----:B0-----:R-:W-:-:S05]  /*6de0*/  VIADD R3, R3, 0x3f ;  /* 0x0000003f03037836 */ /* 0x001fca0000000000 */
[----:B------:R-:W-:Y:S01]  /*6df0*/  SHF.R.S32.HI R4, RZ, 0x1f, R3 ;  /* 0x0000001fff047819 */ /* 0x000fe20000011403 */
[----:B-1----:R-:W-:-:S03]  /*6e00*/  IMAD.U32 R11, RZ, RZ, UR8 ;  /* 0x00000008ff0b7e24 */ /* 0x002fc6000f8e00ff */
[----:B------:R-:W-:Y:S01]  /*6e10*/  LEA.HI R4, R4, R3, RZ, 0x6 ;  /* 0x0000000304047211 */ /* 0x000fe200078f30ff */
[----:B------:R-:W-:-:S03]  /*6e20*/  IMAD.MOV.U32 R3, RZ, RZ, 0x1 ;  /* 0x00000001ff037424 */ /* 0x000fc600078e00ff */
[----:B------:R-:W-:-:S05]  /*6e30*/  SHF.R.S32.HI R9, RZ, 0x6, R4 ;  /* 0x00000006ff097819 */ /* 0x000fca0000011404 */
[----:B------:R-:W-:-:S07]  /*6e40*/  VIADD R12, R9, 0x1 ;  /* 0x00000001090c7836 */ /* 0x000fce0000000000 */
.L_x_177:
[----:B------:R-:W-:-:S03]  /*6e50*/  UMOV UR4, 0xffffffff ;  /* 0xffffffff00047882 */ /* 0x000fc60000000000 */
[----:B------:R-:W-:Y:S05]  /*6e60*/  BRA.DIV UR4, `(.L_x_167) ;  /* 0x0000000e04b07947 */ /* 0x000fea000b800000 */
[----:B------:R-:W-:-:S13]  /*6e70*/  ELECT P6, URZ, PT ;  /* 0x00000000003f782f */ /* 0x000fda00038c0000 */
.L_x_188:
[----:B------:R-:W0:Y:S01]  /*6e80*/  LDC R4, c[0x0][0x28c] ;  /* 0x0000a300ff047b82 */ /* 0x000e220000000800 */
[----:B------:R-:W-:Y:S01]  /*6e90*/  BSSY B1, `(.L_x_168) ;  /* 0x000003b000017945 */ /* 0x000fe20003800000 */
[----:B0-----:R-:W-:-:S13]  /*6ea0*/  ISETP.LT.OR P6, PT, R4, 0x1, !P6 ;  /* 0x000000010400780c */ /* 0x001fda00077c1670 */
[----:B------:R-:W-:Y:S05]  /*6eb0*/  @P6 BRA `(.L_x_169) ;  /* 0x0000000000e06947 */ /* 0x000fea0003800000 */
[----:B------:R-:W-:Y:S02]  /*6ec0*/  IMAD R20, R20, 0x2, R11 ;  /* 0x0000000214147824 */ /* 0x000fe400078e020b */
[----:B------:R-:W-:Y:S02]  /*6ed0*/  IMAD.SHL.U32 R21, R19, 0x80, RZ ;  /* 0x0000008013157824 */ /* 0x000fe400078e00ff */
[----:B------:R-:W-:Y:S02]  /*6ee0*/  IMAD.MOV.U32 R22, RZ, RZ, RZ ;  /* 0x000000ffff167224 */ /* 0x000fe400078e00ff */
[----:B------:R-:W-:Y:S02]  /*6ef0*/  IMAD.MOV.U32 R4, RZ, RZ, R12 ;  /* 0x000000ffff047224 */ /* 0x000fe400078e000c */
[----:B------:R-:W-:Y:S02]  /*6f00*/  IMAD.MOV.U32 R5, RZ, RZ, R3 ;  /* 0x000000ffff057224 */ /* 0x000fe400078e0003 */
[----:B------:R-:W-:-:S02]  /*6f10*/  IMAD.MOV.U32 R14, RZ, RZ, R8 ;  /* 0x000000ffff0e7224 */ /* 0x000fc400078e0008 */
[----:B------:R-:W-:-:S07]  /*6f20*/  IMAD.SHL.U32 R19, R20, 0x40, RZ ;  /* 0x0000004014137824 */ /* 0x000fce00078e00ff */
.L_x_172:
[----:B------:R-:W0:Y:S01]  /*6f30*/  S2UR UR4, SR_CgaCtaId ;  /* 0x00000000000479c3 */ /* 0x000e220000008800 */
[----:B------:R-:W-:Y:S02]  /*6f40*/  MOV R20, 0x400 ;  /* 0x0000040000147802 */ /* 0x000fe40000000f00 */
[----:B------:R-:W-:Y:S02]  /*6f50*/  SHF.L.U32 R7, R5, 0x1f, RZ ;  /* 0x0000001f05077819 */ /* 0x000fe400000006ff */
[----:B------:R-:W-:-:S13]  /*6f60*/  ISETP.NE.AND P1, PT, R0, RZ, PT ;  /* 0x000000ff0000720c */ /* 0x000fda0003f25270 */
[----:B------:R-:W1:Y:S01]  /*6f70*/  @!P1 LDC R15, c[0x0][0x500] ;  /* 0x00014000ff0f9b82 */ /* 0x000e620000000800 */
[----:B0-----:R-:W-:-:S05]  /*6f80*/  IMAD.U32 R11, RZ, RZ, UR4 ;  /* 0x00000004ff0b7e24 */ /* 0x001fca000f8e00ff */
[----:B------:R-:W-:-:S05]  /*6f90*/  LEA R23, R11, R20, 0x18 ;  /* 0x000000140b177211 */ /* 0x000fca00078ec0ff */
[----:B------:R-:W-:-:S04]  /*6fa0*/  IMAD R20, R14, 0x8, R23 ;  /* 0x000000080e147824 */ /* 0x000fc800078e0217 */
[----:B------:R-:W0:Y:S02]  /*6fb0*/  SYNCS.PHASECHK.TRANS64.TRYWAIT P0, [R20+URZ+0x20], R7 ;  /* 0x00002007140075a7 */ /* 0x000e24000800017f */
[----:B01----:R-:W-:Y:S05]  /*6fc0*/  @!P0 BRA `(.L_x_170) ;  /* 0x0000000c00788947 */ /* 0x003fea0003800000 */
.L_x_189:
[----:B0-----:R-:W-:Y:S01]  /*6fd0*/  PRMT R7, R13, 0x9910, RZ ;  /* 0x000099100d077816 */ /* 0x001fe200000000ff */
[----:B------:R0:W-:Y:S03]  /*6fe0*/  @!P1 SYNCS.ARRIVE.TRANS64 RZ, [R20+URZ], R15 ;  /* 0x0000000f14ff99a7 */ /* 0x0001e6000800003f */
[----:B------:R-:W-:-:S13]  /*6ff0*/  ISETP.NE.AND P0, PT, R7, 0x2, PT ;  /* 0x000000020700780c */ /* 0x000fda0003f05270 */
[----:B0-----:R-:W-:Y:S05]  /*7000*/  @P0 BRA `(.L_x_171) ;  /* 0x0000000000040947 */ /* 0x001fea0003800000 */
[----:B------:R-:W-:Y:S01]  /*7010*/  BPT.TRAP 0x1 ;  /* 0x000000040000795c */ /* 0x000fe20000300000 */
.L_x_171:
[----:B------:R-:W-:Y:S01]  /*7020*/  IMAD R7, R14, 0x2, R11 ;  /* 0x000000020e077824 */ /* 0x000fe200078e020b */
[----:B------:R-:W-:Y:S01]  /*7030*/  R2UR UR9, R20 ;  /* 0x00000000140972ca */ /* 0x000fe200000e0000 */
[----:B------:R-:W-:Y:S01]  /*7040*/  VIADD R4, R4, 0xffffffff ;  /* 0xffffffff04047836 */ /* 0x000fe20000000000 */
[----:B------:R-:W-:Y:S01]  /*7050*/  UIADD3 UR4, UP0, UR20, 0xf0, URZ ;  /* 0x000000f014047890 */ /* 0x000fe2000ff1e03f */
[----:B------:R-:W-:Y:S01]  /*7060*/  IMAD.SHL.U32 R7, R7, 0x1000, RZ ;  /* 0x0000100007077824 */ /* 0x000fe200078e00ff */
[----:B------:R-:W-:Y:S01]  /*7070*/  R2UR UR11, R19 ;  /* 0x00000000130b72ca */ /* 0x000fe200000e0000 */
[----:B------:R-:W-:Y:S01]  /*7080*/  UIADD3 UR22, UP1, UR20, 0x1f0, URZ ;  /* 0x000001f014167890 */ /* 0x000fe2000ff3e03f */
[----:B------:R-:W-:Y:S01]  /*7090*/  R2UR UR10, R22 ;  /* 0x00000000160a72ca */ /* 0x000fe200000e0000 */
[--C-:B------:R-:W-:Y:S01]  /*70a0*/  IMAD R7, R7, 0x2, R23.reuse ;  /* 0x0000000207077824 */ /* 0x100fe200078e0217 */
[----:B------:R-:W-:Y:S01]  /*70b0*/  R2UR UR12, R6 ;  /* 0x00000000060c72ca */ /* 0x000fe200000e0000 */
[C---:B------:R-:W-:Y:S01]  /*70c0*/  IMAD R23, R14.reuse, 0x4000, R23 ;  /* 0x000040000e177824 */ /* 0x040fe200078e0217 */
[----:B------:R-:W-:Y:S01]  /*70d0*/  R2UR UR18, R21 ;  /* 0x00000000151272ca */ /* 0x000fe200000e0000 */
[----:B------:R-:W-:Y:S01]  /*70e0*/  VIADD R14, R14, 0x1 ;  /* 0x000000010e0e7836 */ /* 0x000fe20000000000 */
[----:B------:R-:W-:Y:S01]  /*70f0*/  R2UR UR5, R7 ;  /* 0x00000000070572ca */ /* 0x000fe200000e0000 */
[----:B------:R-:W-:Y:S01]  /*7100*/  UIADD3.X UR23, URZ, UR21, URZ, UP1, !UPT ;  /* 0x000000153f177290 */ /* 0x000fe20008ffe43f */
[----:B------:R-:W-:Y:S01]  /*7110*/  R2UR UR8, R23 ;  /* 0x00000000170872ca */ /* 0x000fe200000e0000 */
[----:B------:R-:W-:Y:S01]  /*7120*/  UMOV UR19, 0x30000 ;  /* 0x0003000000137882 */ /* 0x000fe20000000000 */
[----:B------:R-:W-:Y:S01]  /*7130*/  ISETP.GT.AND P1, PT, R4, 0x1, PT ;  /* 0x000000010400780c */ /* 0x000fe20003f24270 */
[----:B------:R-:W-:Y:S01]  /*7140*/  UMOV UR6, 0x0 ;  /* 0x0000000000067882 */ /* 0x000fe20000000000 */
[----:B------:R-:W-:Y:S01]  /*7150*/  UMOV UR7, 0x10000000 ;  /* 0x1000000000077882 */ /* 0x000fe20000000000 */
[----:B------:R-:W-:Y:S01]  /*7160*/  ISETP.NE.AND P0, PT, R14, 0x4, PT ;  /* 0x000000040e00780c */ /* 0x000fe20003f05270 */
[----:B------:R-:W-:-:S03]  /*7170*/  VIADD R22, R22, 0x40 ;  /* 0x0000004016167836 */ /* 0x000fc60000000000 */
[----:B------:R-:W-:Y:S02]  /*7180*/  SEL R20, RZ, 0x1, P0 ;  /* 0x00000001ff147807 */ /* 0x000fe40000000000 */
[----:B------:R-:W-:Y:S01]  /*7190*/  UIADD3 UR13, UR5, 0x100, URZ ;  /* 0x00000100050d7890 */ /* 0x000fe2000fffe03f */
[----:B------:R-:W-:Y:S01]  /*71a0*/  SEL R14, R14, RZ, P0 ;  /* 0x000000ff0e0e7207 */ /* 0x000fe20000000000 */
[----:B------:R-:W-:Y:S01]  /*71b0*/  UIADD3.X UR5, URZ, UR21, URZ, UP0, !UPT ;  /* 0x000000153f057290 */ /* 0x000fe200087fe43f */
[----:B------:R-:W-:Y:S01]  /*71c0*/  LOP3.LUT R5, R5, R20, RZ, 0x3c, !PT ;  /* 0x0000001405057212 */ /* 0x000fe200078e3cff */
[----:B------:R-:W-:-:S03]  /*71d0*/  UIADD3 UR14, UR8, 0x10100, URZ ;  /* 0x00010100080e7890 */ /* 0x000fc6000fffe03f */
[----:B------:R-:W-:-:S04]  /*71e0*/  UMOV UR8, UR13 ;  /* 0x0000000d00087c82 */ /* 0x000fc80008000000 */
[----:B------:R0:W-:Y:S02]  /*71f0*/  UTMALDG.3D.MULTICAST [UR8], [UR4], UR19, desc[UR6] ;  /* 0x00000608040073b4 */ /* 0x0001e40008011813 */
[----:B0-----:R-:W-:Y:S01]  /*7200*/  UMOV UR8, UR14 ;  /* 0x0000000e00087c82 */ /* 0x001fe20008000000 */
[----:B------:R-:W-:Y:S02]  /*7210*/  UMOV UR11, UR18 ;  /* 0x00000012000b7c82 */ /* 0x000fe40008000000 */
[----:B------:R0:W-:Y:S02]  /*7220*/  UTMALDG.3D [UR8], [UR22], desc[UR6] ;  /* 0x00000608160075b4 */ /* 0x0001e40008011000 */
[----:B0-----:R-:W-:Y:S05]  /*7230*/  @P1 BRA `(.L_x_172) ;  /* 0xfffffffc003c1947 */ /* 0x001fea000383ffff */
.L_x_169:
[----:B------:R-:W-:Y:S05]  /*7240*/  BSYNC B1 ;  /* 0x0000000000017941 */ /* 0x000fea0003800000 */
.L_x_168:
[----:B------:R-:W-:Y:S01]  /*7250*/  LOP3.LUT P1, RZ, R10, 0xff, RZ, 0xc0, !PT ;  /* 0x000000ff0aff7812 */ /* 0x000fe2000782c0ff */
[----:B------:R-:W-:Y:S01]  /*7260*/  IMAD.IADD R8, R9, 0x1, R8 ;  /* 0x0000000109087824 */ /* 0x000fe200078e0208 */
[----:B------:R-:W-:Y:S01]  /*7270*/  IADD3 R16, P2, R16, UR36, RZ ;  /* 0x0000002410107c10 */ /* 0x000fe2000ff5e0ff */
[----:B------:R-:W-:Y:S01]  /*7280*/  ULDC.64 UR4, c[0x0][0x650] ;  /* 0x0001940000047ab9 */ /* 0x000fe20000000a00 */
[----:B------:R-:W-:Y:S01]  /*7290*/  BSSY B1, `(.L_x_173) ;  /* 0x000006c000017945 */ /* 0x000fe20003800000 */
[----:B------:R-:W-:Y:S01]  /*72a0*/  IMAD.MOV.U32 R20, RZ, RZ, -0x1 ;  /* 0xffffffffff147424 */ /* 0x000fe200078e00ff */
[----:B------:R-:W-:Y:S01]  /*72b0*/  SHF.R.U32.HI R4, RZ, 0x2, R8 ;  /* 0x00000002ff047819 */ /* 0x000fe20000011608 */
[----:B------:R-:W-:Y:S01]  /*72c0*/  IMAD.MOV.U32 R19, RZ, RZ, -0x1 ;  /* 0xffffffffff137424 */ /* 0x000fe200078e00ff */
[----:B------:R-:W-:Y:S02]  /*72d0*/  ISETP.GT.U32.AND P0, PT, R8, 0x3, PT ;  /* 0x000000030800780c */ /* 0x000fe40003f04070 */
[----:B------:R-:W-:-:S02]  /*72e0*/  LOP3.LUT R4, R4, 0x1, RZ, 0xc0, !PT ;  /* 0x0000000104047812 */ /* 0x000fc400078ec0ff */
[----:B------:R-:W-:Y:S01]  /*72f0*/  ISETP.LT.U32.AND P0, PT, R9, 0x4, P0 ;  /* 0x000000040900780c */ /* 0x000fe20000701070 */
[----:B------:R-:W0:Y:S01]  /*7300*/  @P1 S2R R11, SR_CgaCtaId ;  /* 0x00000000000b1919 */ /* 0x000e220000008800 */
[----:B------:R-:W-:Y:S02]  /*7310*/  @P1 MOV R6, 0x400 ;  /* 0x0000040000061802 */ /* 0x000fe40000000f00 */
[----:B------:R-:W-:Y:S02]  /*7320*/  IADD3.X R17, R17, UR42, RZ, P2, !PT ;  /* 0x0000002a11117c10 */ /* 0x000fe400097fe4ff */
[----:B------:R-:W-:Y:S02]  /*7330*/  ISETP.GE.U32.AND P2, PT, R16, UR4, PT ;  /* 0x0000000410007c0c */ /* 0x000fe4000bf46070 */
[----:B------:R-:W-:Y:S02]  /*7340*/  LOP3.LUT R8, R8, 0x3, RZ, 0xc0, !PT ;  /* 0x0000000308087812 */ /* 0x000fe400078ec0ff */
[----:B------:R-:W-:-:S02]  /*7350*/  PRMT R10, RZ, 0x7610, R10 ;  /* 0x00007610ff0a7816 */ /* 0x000fc4000000000a */
[----:B0-----:R-:W-:-:S04]  /*7360*/  @P1 LEA R6, R11, R6, 0x18 ;  /* 0x000000060b061211 */ /* 0x001fc800078ec0ff */
[----:B------:R0:W-:Y:S01]  /*7370*/  @P1 SYNCS.ARRIVE.TRANS64.A1T0 RZ, [R6+URZ+0x58], RZ ;  /* 0x000058ff06ff19a7 */ /* 0x0001e2000810003f */
[----:B------:R-:W-:Y:S02]  /*7380*/  ISETP.NE.U32.AND P1, PT, R4, 0x1, PT ;  /* 0x000000010400780c */ /* 0x000fe40003f25070 */
[----:B------:R-:W-:Y:S02]  /*7390*/  SEL R4, RZ, 0x1, !P0 ;  /* 0x00000001ff047807 */ /* 0x000fe40004000000 */
[----:B------:R-:W-:Y:S02]  /*73a0*/  ISETP.GE.U32.AND.EX P0, PT, R17, UR5, PT, P2 ;  /* 0x0000000511007c0c */ /* 0x000fe4000bf06120 */
[----:B------:R-:W-:Y:S01]  /*73b0*/  ISETP.GT.U32.AND P1, PT, R9, 0x3, !P1 ;  /* 0x000000030900780c */ /* 0x000fe20004f24070 */
[----:B0-----:R-:W-:-:S03]  /*73c0*/  IMAD.MOV.U32 R6, RZ, RZ, -0x1 ;  /* 0xffffffffff067424 */ /* 0x001fc600078e00ff */
[----:B------:R-:W-:-:S04]  /*73d0*/  SEL R5, RZ, 0x1, !P1 ;  /* 0x00000001ff057807 */ /* 0x000fc80004800000 */
[--C-:B------:R-:W-:Y:S02]  /*73e0*/  LOP3.LUT R3, R5, R3, R4.reuse, 0x96, !PT ;  /* 0x0000000305037212 */ /* 0x100fe400078e9604 */
[----:B------:R-:W-:Y:S01]  /*73f0*/  PRMT R4, RZ, 0x7610, R4 ;  /* 0x00007610ff047816 */ /* 0x000fe20000000004 */
[----:B------:R-:W-:Y:S06]  /*7400*/  @P0 BRA `(.L_x_174) ;  /* 0x0000000400500947 */ /* 0x000fec0003800000 */
[----:B------:R-:W0:Y:S01]  /*7410*/  S2R R19, SR_CTAID.X ;  /* 0x0000000000137919 */ /* 0x000e220000002500 */
[----:B------:R-:W-:Y:S01]  /*7420*/  ULDC.64 UR4, c[0x0][0x628] ;  /* 0x00018a0000047ab9 */ /* 0x000fe20000000a00 */
[----:B------:R-:W1:Y:S01]  /*7430*/  LDC R20, c[0x0][0x144] ;  /* 0x00005100ff147b82 */ /* 0x000e620000000800 */
[----:B------:R-:W-:Y:S01]  /*7440*/  ISETP.NE.U32.AND P0, PT, RZ, UR4, PT ;  /* 0x00000004ff007c0c */ /* 0x000fe2000bf05070 */
[----:B------:R-:W2:Y:S01]  /*7450*/  S2R R14, SR_CTAID.Y ;  /* 0x00000000000e7919 */ /* 0x000ea20000002600 */
[----:B------:R-:W-:Y:S01]  /*7460*/  ULDC UR7, c[0x0][0x630] ;  /* 0x00018c0000077ab9 */ /* 0x000fe20000000800 */
[----:B------:R-:W-:Y:S01]  /*7470*/  ULDC UR8, c[0x0][0x150] ;  /* 0x0000540000087ab9 */ /* 0x000fe20000000800 */
[----:B------:R-:W-:Y:S01]  /*7480*/  ISETP.NE.AND.EX P0, PT, RZ, UR5, PT, P0 ;  /* 0x00000005ff007c0c */ /* 0x000fe2000bf05300 */
[----:B------:R-:W-:Y:S02]  /*7490*/  IMAD.MOV.U32 R4, RZ, RZ, R16 ;  /* 0x000000ffff047224 */ /* 0x000fe400078e0010 */
[----:B------:R-:W-:Y:S01]  /*74a0*/  IMAD.MOV.U32 R5, RZ, RZ, R17 ;  /* 0x000000ffff057224 */ /* 0x000fe200078e0011 */
[----:B0-----:R-:W-:-:S09]  /*74b0*/  I2FP.F32.U32 R21, R19 ;  /* 0x0000001300157245 */ /* 0x001fd20000201000 */
[----:B------:R-:W-:Y:S05]  /*74c0*/  @!P0 BRA `(.L_x_175) ;  /* 0x0000000000288947 */ /* 0x000fea0003800000 */
[----:B------:R-:W-:Y:S02]  /*74d0*/  ULDC UR6, c[0x0][0x634] ;  /* 0x00018d0000067ab9 */ /* 0x000fe40000000800 */
[----:B------:R-:W-:-:S05]  /*74e0*/  IADD3 R5, P0, R16, UR6, RZ ;  /* 0x0000000610057c10 */ /* 0x000fca000ff1e0ff */
[----:B------:R-:W-:-:S04]  /*74f0*/  IMAD.X R15, RZ, RZ, R17, P0 ;  /* 0x000000ffff0f7224 */ /* 0x000fc800000e0611 */
[----:B------:R-:W-:-:S04]  /*7500*/  IMAD.WIDE.U32 R6, R15, UR4, RZ ;  /* 0x000000040f067c25 */ /* 0x000fc8000f8e00ff */
[----:B------:R-:W-:-:S04]  /*7510*/  IMAD.WIDE.U32 R6, P0, R5, UR5, R6 ;  /* 0x0000000505067c25 */ /* 0x000fc8000f800006 */
[----:B------:R-:W-:-:S04]  /*7520*/  IMAD.WIDE.U32 R4, R5, UR4, RZ ;  /* 0x0000000405047c25 */ /* 0x000fc8000f8e00ff */
[----:B------:R-:W-:Y:S01]  /*7530*/  IMAD.MOV.U32 R4, RZ, RZ, R7 ;  /* 0x000000ffff047224 */ /* 0x000fe200078e0007 */
[----:B------:R-:W-:Y:S01]  /*7540*/  IADD3 RZ, P1, R5, R6, RZ ;  /* 0x0000000605ff7210 */ /* 0x000fe20007f3e0ff */
[----:B------:R-:W-:-:S04]  /*7550*/  IMAD.X R5, RZ, RZ, RZ, P0 ;  /* 0x000000ffff057224 */ /* 0x000fc800000e06ff */
[----:B------:R-:W-:-:S08]  /*7560*/  IMAD.WIDE.U32.X R4, R15, UR5, R4, P1 ;  /* 0x000000050f047c25 */ /* 0x000fd000088e0404 */
.L_x_175:
[----:B------:R-:W-:Y:S01]  /*7570*/  FMUL R21, R21, UR8 ;  /* 0x0000000815157c20 */ /* 0x000fe20008400000 */
[--C-:B------:R-:W-:Y:S01]  /*7580*/  SHF.R.U64 R15, R4, UR7, R5.reuse ;  /* 0x00000007040f7c19 */ /* 0x100fe20008001205 */
[----:B------:R-:W-:Y:S01]  /*7590*/  ULDC.64 UR4, c[0x0][0x620] ;  /* 0x0001880000047ab9 */ /* 0x000fe20000000a00 */
[----:B------:R-:W-:Y:S01]  /*75a0*/  SHF.R.U32.HI R4, RZ, UR7, R5 ;  /* 0x00000007ff047c19 */ /* 0x000fe20008011605 */
[----:B------:R-:W-:Y:S01]  /*75b0*/  ULDC.64 UR6, c[0x0][0x640] ;  /* 0x0001900000067ab9 */ /* 0x000fe20000000a00 */
[----:B------:R-:W-:Y:S01]  /*75c0*/  IADD3 R5, P0, RZ, -R15, RZ ;  /* 0x8000000fff057210 */ /* 0x000fe20007f1e0ff */
[----:B------:R-:W0:Y:S04]  /*75d0*/  F2I.U32.TRUNC.NTZ R21, R21 ;  /* 0x0000001500157305 */ /* 0x000e28000020f000 */
[----:B------:R-:W-:Y:S01]  /*75e0*/  IMAD.X R4, RZ, RZ, ~R4, P0 ;  /* 0x000000ffff047224 */ /* 0x000fe200000e0e04 */
[----:B------:R-:W-:-:S03]  /*75f0*/  ISETP.NE.U32.AND P0, PT, RZ, UR6, PT ;  /* 0x00000006ff007c0c */ /* 0x000fc6000bf05070 */
[----:B------:R-:W-:Y:S01]  /*7600*/  IMAD R4, R4, UR4, RZ ;  /* 0x0000000404047c24 */ /* 0x000fe2000f8e02ff */
[----:B------:R-:W-:-:S03]  /*7610*/  ISETP.NE.AND.EX P0, PT, RZ, UR7, PT, P0 ;  /* 0x00000007ff007c0c */ /* 0x000fc6000bf05300 */
[C---:B------:R-:W-:Y:S01]  /*7620*/  IMAD R7, R5.reuse, UR5, R4 ;  /* 0x0000000505077c24 */ /* 0x040fe2000f8e0204 */
[----:B------:R-:W-:Y:S01]  /*7630*/  ULDC UR5, c[0x0][0x154] ;  /* 0x0000550000057ab9 */ /* 0x000fe20000000800 */
[----:B------:R-:W-:Y:S01]  /*7640*/  IMAD.WIDE.U32 R4, R5, UR4, R16 ;  /* 0x0000000405047c25 */ /* 0x000fe2000f8e0010 */
[----:B------:R-:W-:-:S03]  /*7650*/  ULDC UR4, c[0x0][0x618] ;  /* 0x0001860000047ab9 */ /* 0x000fc60000000800 */
[----:B0-----:R-:W-:Y:S02]  /*7660*/  IMAD.MOV R6, RZ, RZ, -R21 ;  /* 0x000000ffff067224 */ /* 0x001fe400078e0a15 */
[----:B------:R-:W0:Y:S01]  /*7670*/  LDC R21, c[0x0][0x148] ;  /* 0x00005200ff157b82 */ /* 0x000e220000000800 */
[----:B------:R-:W-:Y:S02]  /*7680*/  IMAD.IADD R5, R5, 0x1, R7 ;  /* 0x0000000105057824 */ /* 0x000fe400078e0207 */
[----:B-1----:R-:W-:Y:S01]  /*7690*/  IMAD R19, R20, R6, R19 ;  /* 0x0000000614137224 */ /* 0x002fe200078e0213 */
[----:B--2---:R-:W-:Y:S02]  /*76a0*/  I2FP.F32.U32 R6, R14 ;  /* 0x0000000e00067245 */ /* 0x004fe40000201000 */
[--C-:B------:R-:W-:Y:S02]  /*76b0*/  SHF.R.U64 R20, R4, UR4, R5.reuse ;  /* 0x0000000404147c19 */ /* 0x100fe40008001205 */
[----:B------:R-:W-:Y:S01]  /*76c0*/  SHF.R.U32.HI R5, RZ, UR4, R5 ;  /* 0x00000004ff057c19 */ /* 0x000fe20008011605 */
[----:B------:R-:W-:Y:S01]  /*76d0*/  FMUL R6, R6, UR5 ;  /* 0x0000000506067c20 */ /* 0x000fe20008400000 */
[----:B------:R-:W-:-:S02]  /*76e0*/  ULDC UR4, c[0x0][0x608] ;  /* 0x0001820000047ab9 */ /* 0x000fc40000000800 */
[--C-:B------:R-:W-:Y:S01]  /*76f0*/  SHF.R.U64 R23, R20, UR4, R5.reuse ;  /* 0x0000000414177c19 */ /* 0x100fe20008001205 */
[----:B------:R1:W2:Y:S01]  /*7700*/  F2I.U32.TRUNC.NTZ R24, R6 ;  /* 0x0000000600187305 */ /* 0x0002a2000020f000 */
[----:B------:R-:W-:Y:S01]  /*7710*/  SHF.R.U32.HI R4, RZ, UR4, R5 ;  /* 0x00000004ff047c19 */ /* 0x000fe20008011605 */
[----:B------:R-:W-:-:S03]  /*7720*/  ULDC UR4, c[0x0][0x658] ;  /* 0x0001960000047ab9 */ /* 0x000fc60000000800 */
[--C-:B------:R-:W-:Y:S02]  /*7730*/  SHF.R.U64 R22, R23, UR4, R4.reuse ;  /* 0x0000000417167c19 */ /* 0x100fe40008001204 */
[----:B------:R-:W-:-:S03]  /*7740*/  SHF.R.U32.HI R25, RZ, UR4, R4 ;  /* 0x00000004ff197c19 */ /* 0x000fc60008011604 */
[----:B------:R-:W-:Y:S02]  /*7750*/  IMAD.MOV.U32 R4, RZ, RZ, R22 ;  /* 0x000000ffff047224 */ /* 0x000fe400078e0016 */
[----:B------:R-:W-:Y:S01]  /*7760*/  IMAD.MOV.U32 R5, RZ, RZ, R25 ;  /* 0x000000ffff057224 */ /* 0x000fe200078e0019 */
[----:B-1----:R-:W-:Y:S06]  /*7770*/  @!P0 BRA `(.L_x_176) ;  /* 0x0000000000288947 */ /* 0x002fec0003800000 */
        /* <DEDUP_REMOVED lines=10> */
.L_x_176:
[----:B------:R-:W-:Y:S01]  /*7820*/  ISETP.NE.AND P0, PT, R2, 0x1, PT ;  /* 0x000000010200780c */ /* 0x000fe20003f05270 */
[----:B------:R-:W-:Y:S01]  /*7830*/  ULDC UR4, c[0x0][0x648] ;  /* 0x0001920000047ab9 */ /* 0x000fe20000000800 */
[----:B------:R-:W-:Y:S01]  /*7840*/  LOP3.LUT R23, R23, UR16, RZ, 0xc0, !PT ;  /* 0x0000001017177c12 */ /* 0x000fe2000f8ec0ff */
[----:B--2---:R-:W-:Y:S01]  /*7850*/  IMAD.MOV R24, RZ, RZ, -R24 ;  /* 0x000000ffff187224 */ /* 0x004fe200078e0a18 */
[----:B------:R-:W-:Y:S01]  /*7860*/  SHF.R.U64 R4, R4, UR4, R5 ;  /* 0x0000000404047c19 */ /* 0x000fe20008001205 */
[----:B------:R-:W-:Y:S01]  /*7870*/  ULDC UR4, c[0x0][0x638] ;  /* 0x00018e0000047ab9 */ /* 0x000fe20000000800 */
[----:B------:R-:W-:Y:S01]  /*7880*/  LOP3.LUT R7, R20, UR15, RZ, 0xc0, !PT ;  /* 0x0000000f14077c12 */ /* 0x000fe2000f8ec0ff */
[----:B------:R-:W-:Y:S01]  /*7890*/  ULDC UR5, c[0x0][0x610] ;  /* 0x0001840000057ab9 */ /* 0x000fe20000000800 */
[----:B------:R-:W-:Y:S02]  /*78a0*/  IMAD.MOV.U32 R6, RZ, RZ, R15 ;  /* 0x000000ffff067224 */ /* 0x000fe400078e000f */
[----:B------:R-:W-:-:S02]  /*78b0*/  IMAD.MOV R5, RZ, RZ, -R4 ;  /* 0x000000ffff057224 */ /* 0x000fc400078e0a04 */
[----:B------:R-:W-:Y:S02]  /*78c0*/  IMAD R4, R4, UR17, R23 ;  /* 0x0000001104047c24 */ /* 0x000fe4000f8e0217 */
[----:B0-----:R-:W-:Y:S02]  /*78d0*/  @P0 IMAD R19, R21, R24, R14 ;  /* 0x0000001815130224 */ /* 0x001fe400078e020e */
[----:B------:R-:W-:Y:S01]  /*78e0*/  IMAD R22, R5, UR4, R22 ;  /* 0x0000000405167c24 */ /* 0x000fe2000f8e0216 */
[----:B------:R-:W-:Y:S01]  /*78f0*/  ULDC UR4, c[0x0][0x600] ;  /* 0x0001800000047ab9 */ /* 0x000fe20000000800 */
[----:B------:R-:W-:Y:S02]  /*7900*/  IMAD R20, R4, UR5, R19 ;  /* 0x0000000504147c24 */ /* 0x000fe4000f8e0213 */
[----:B------:R-:W-:Y:S02]  /*7910*/  IMAD R5, R22, UR4, R7 ;  /* 0x0000000416057c24 */ /* 0x000fe4000f8e0207 */
[----:B------:R-:W-:-:S03]  /*7920*/  IMAD.MOV.U32 R4, RZ, RZ, 0x1 ;  /* 0x00000001ff047424 */ /* 0x000fc600078e00ff */
[----:B------:R-:W-:Y:S02]  /*7930*/  SEL R19, R5, R20, !P0 ;  /* 0x0000001405137207 */ /* 0x000fe40004000000 */
[----:B------:R-:W-:-:S07]  /*7940*/  SEL R20, R20, R5, !P0 ;  /* 0x0000000514147207 */ /* 0x000fce0004000000 */
.L_x_174:
[----:B------:R-:W-:Y:S05]  /*7950*/  BSYNC B1 ;  /* 0x0000000000017941 */ /* 0x000fea0003800000 */
.L_x_173:
[----:B------:R-:W-:-:S13]  /*7960*/  LOP3.LUT P0, RZ, R4, 0xff, RZ, 0xc0, !PT ;  /* 0x000000ff04ff7812 */ /* 0x000fda000780c0ff */
[----:B------:R-:W-:Y:S05]  /*7970*/  @P0 BRA `(.L_x_177) ;  /* 0xfffffff400340947 */ /* 0x000fea000383ffff */
[----:B------:R-:W-:Y:S05]  /*7980*/  BSYNC B0 ;  /* 0x0000000000007941 */ /* 0x000fea0003800000 */
.L_x_166:
[----:B------:R-:W-:-:S03]  /*7990*/  UMOV UR4, 0xffffffff ;  /* 0xffffffff00047882 */ /* 0x000fc60000000000 */
[----:B------:R-:W-:Y:S05]  /*79a0*/  BRA.DIV UR4, `(.L_x_178) ;  /* 0x0000000604147947 */ /* 0x000fea000b800000 */
[----:B------:R-:W-:-:S13]  /*79b0*/  ELECT P6, URZ, PT ;  /* 0x00000000003f782f */ /* 0x000fda00038c0000 */
.L_x_192:
[----:B------:R-:W-:Y:S04]  /*79c0*/  BSSY B0, `(.L_x_179) ;  /* 0x000002b000007945 */ /* 0x000fe80003800000 */
[----:B------:R-:W-:Y:S05]  /*79d0*/  @!P6 BRA `(.L_x_180) ;  /* 0x0000000000a4e947 */ /* 0x000fea0003800000 */
[----:B------:R-:W-:-:S04]  /*79e0*/  LOP3.LUT R18, R18, 0x2, RZ, 0xfc, !PT ;  /* 0x0000000212127812 */ /* 0x000fc800078efcff */
[----:B------:R-:W-:-:S13]  /*79f0*/  ISETP.NE.AND P0, PT, R18, 0x3, PT ;  /* 0x000000031200780c */ /* 0x000fda0003f05270 */
[----:B------:R-:W-:Y:S05]  /*7a00*/  @!P0 BRA `(.L_x_181) ;  /* 0x0000000000048947 */ /* 0x000fea0003800000 */
[----:B------:R-:W-:Y:S01]  /*7a10*/  BPT.TRAP 0x1 ;  /* 0x000000040000795c */ /* 0x000fe20000300000 */
.L_x_181:
[----:B------:R-:W0:Y:S01]  /*7a20*/  S2R R5, SR_CgaCtaId ;  /* 0x0000000000057919 */ /* 0x000e220000008800 */
[----:B------:R-:W-:Y:S02]  /*7a30*/  MOV R0, 0x400 ;  /* 0x0000040000007802 */ /* 0x000fe40000000f00 */
[----:B------:R-:W-:Y:S02]  /*7a40*/  SHF.L.U32 R2, R3, 0x1f, RZ ;  /* 0x0000001f03027819 */ /* 0x000fe400000006ff */
[----:B0-----:R-:W-:-:S05]  /*7a50*/  LEA R5, R5, R0, 0x18 ;  /* 0x0000000005057211 */ /* 0x001fca00078ec0ff */
[----:B------:R-:W-:-:S04]  /*7a60*/  VIADD R5, R5, 0x20 ;  /* 0x0000002005057836 */ /* 0x000fc80000000000 */
[C---:B------:R-:W-:Y:S02]  /*7a70*/  IMAD R7, R8.reuse, 0x8, R5 ;  /* 0x0000000808077824 */ /* 0x040fe400078e0205 */
[----:B------:R-:W-:Y:S02]  /*7a80*/  VIADD R8, R8, 0x1 ;  /* 0x0000000108087836 */ /* 0x000fe40000000000 */
[----:B------:R-:W0:Y:S03]  /*7a90*/  SYNCS.PHASECHK.TRANS64.TRYWAIT P0, [R7+URZ], R2 ;  /* 0x00000002070075a7 */ /* 0x000e26000800017f */
[----:B------:R-:W-:-:S04]  /*7aa0*/  ISETP.NE.AND P1, PT, R8, 0x4, PT ;  /* 0x000000040800780c */ /* 0x000fc80003f25270 */
[----:B------:R-:W-:Y:S02]  /*7ab0*/  SEL R0, RZ, 0x1, P1 ;  /* 0x00000001ff007807 */ /* 0x000fe40000800000 */
[----:B------:R-:W-:Y:S02]  /*7ac0*/  SEL R8, R8, RZ, P1 ;  /* 0x000000ff08087207 */ /* 0x000fe40000800000 */
[----:B------:R-:W-:-:S03]  /*7ad0*/  LOP3.LUT R9, R3, R0, RZ, 0x3c, !PT ;  /* 0x0000000003097212 */ /* 0x000fc600078e3cff */
[----:B------:R-:W-:Y:S01]  /*7ae0*/  IMAD R6, R8, 0x8, R5 ;  /* 0x0000000808067824 */ /* 0x000fe200078e0205 */
[----:B------:R-:W-:Y:S01]  /*7af0*/  SHF.L.U32 R3, R9, 0x1f, RZ ;  /* 0x0000001f09037819 */ /* 0x000fe200000006ff */
[----:B0-----:R-:W-:Y:S06]  /*7b00*/  @!P0 BRA `(.L_x_182) ;  /* 0x0000000000dc8947 */ /* 0x001fec0003800000 */
.L_x_193:
[----:B------:R-:W1:Y:S01]  /*7b10*/  SYNCS.PHASECHK.TRANS64.TRYWAIT P0, [R6+URZ], R3 ;  /* 0x00000003060075a7 */ /* 0x000e62000800017f */
[----:B------:R-:W-:-:S05]  /*7b20*/  VIADD R0, R8, 0x1 ;  /* 0x0000000108007836 */ /* 0x000fca0000000000 */
[----:B------:R-:W-:-:S04]  /*7b30*/  ISETP.NE.AND P1, PT, R0, 0x4, PT ;  /* 0x000000040000780c */ /* 0x000fc80003f25270 */
[----:B0-----:R-:W-:Y:S02]  /*7b40*/  SEL R2, RZ, 0x1, P1 ;  /* 0x00000001ff027807 */ /* 0x001fe40000800000 */
[----:B------:R-:W-:Y:S02]  /*7b50*/  SEL R0, R0, RZ, P1 ;  /* 0x000000ff00007207 */ /* 0x000fe40000800000 */
[----:B------:R-:W-:-:S03]  /*7b60*/  LOP3.LUT R9, R9, R2, RZ, 0x3c, !PT ;  /* 0x0000000209097212 */ /* 0x000fc600078e3cff */
[----:B------:R-:W-:Y:S01]  /*7b70*/  IMAD R7, R0, 0x8, R5 ;  /* 0x0000000800077824 */ /* 0x000fe200078e0205 */
[----:B------:R-:W-:Y:S01]  /*7b80*/  SHF.L.U32 R4, R9, 0x1f, RZ ;  /* 0x0000001f09047819 */ /* 0x000fe200000006ff */
[----:B-1----:R-:W-:Y:S06]  /*7b90*/  @!P0 BRA `(.L_x_183) ;  /* 0x0000000000cc8947 */ /* 0x002fec0003800000 */
.L_x_194:
[----:B------:R-:W1:Y:S01]  /*7ba0*/  SYNCS.PHASECHK.TRANS64.TRYWAIT P0, [R7+URZ], R4 ;  /* 0x00000004070075a7 */ /* 0x000e62000800017f */
[----:B------:R-:W-:-:S05]  /*7bb0*/  VIADD R0, R0, 0x1 ;  /* 0x0000000100007836 */ /* 0x000fca0000000000 */
[----:B------:R-:W-:-:S04]  /*7bc0*/  ISETP.NE.AND P1, PT, R0, 0x4, PT ;  /* 0x000000040000780c */ /* 0x000fc80003f25270 */
[----:B------:R-:W-:Y:S02]  /*7bd0*/  SEL R2, RZ, 0x1, P1 ;  /* 0x00000001ff027807 */ /* 0x000fe40000800000 */
[----:B------:R-:W-:Y:S02]  /*7be0*/  SEL R0, R0, RZ, P1 ;  /* 0x000000ff00007207 */ /* 0x000fe40000800000 */
[----:B------:R-:W-:Y:S01]  /*7bf0*/  LOP3.LUT R2, R9, R2, RZ, 0x3c, !PT ;  /* 0x0000000209027212 */ /* 0x000fe200078e3cff */
[----:B-1----:R-:W-:Y:S06]  /*7c00*/  @!P0 BRA `(.L_x_184) ;  /* 0x0000000000c48947 */ /* 0x002fec0003800000 */
.L_x_195:
[----:B------:R-:W-:Y:S01]  /*7c10*/  IMAD R5, R0, 0x8, R5 ;  /* 0x0000000800057824 */ /* 0x000fe200078e0205 */
[----:B------:R-:W-:-:S07]  /*7c20*/  SHF.L.U32 R0, R2, 0x1f, RZ ;  /* 0x0000001f02007819 */ /* 0x000fce00000006ff */
.L_x_185:
[----:B--2---:R2:W3:Y:S02]  /*7c30*/  SYNCS.PHASECHK.TRANS64.TRYWAIT P0, [R5+URZ], R0 ;  /* 0x00000000050075a7 */ /* 0x0044e4000800017f */
[----:B---3--:R-:W-:Y:S05]  /*7c40*/  @!P0 NANOSLEEP.SYNCS 0x989680 ;  /* 0x009896800000895d */ /* 0x008fea0003900000 */
[----:B------:R-:W3:Y:S02]  /*7c50*/  @!P0 SYNCS.PHASECHK.TRANS64 P0, [R5+URZ], R0 ;  /* 0x00000000050085a7 */ /* 0x000ee4000800007f */
[----:B---3--:R-:W-:Y:S05]  /*7c60*/  @!P0 BRA `(.L_x_185) ;  /* 0xfffffffc00f08947 */ /* 0x008fea000383ffff */
.L_x_180:
[----:B------:R-:W-:Y:S05]  /*7c70*/  BSYNC B0 ;  /* 0x0000000000007941 */ /* 0x000fea0003800000 */
.L_x_179:
[----:B------:R-:W-:Y:S05]  /*7c80*/  EXIT ;  /* 0x000000000000794d */ /* 0x000fea0003800000 */
.L_x_21:
[----:B-1----:R1:W2:Y:S02]  /*7c90*/  SYNCS.PHASECHK.TRANS64.TRYWAIT P1, [R3+URZ], R0 ;  /* 0x00000000030075a7 */ /* 0x0022a4000802017f */
[----:B--2---:R-:W-:Y:S05]  /*7ca0*/  @!P1 NANOSLEEP.SYNCS 0x989680 ;  /* 0x009896800000995d */ /* 0x004fea0003900000 */
[----:B------:R-:W2:Y:S02]  /*7cb0*/  @!P1 SYNCS.PHASECHK.TRANS64 P1, [R3+URZ], R0 ;  /* 0x00000000030095a7 */ /* 0x000ea4000802007f */
[----:B--2---:R-:W-:Y:S05]  /*7cc0*/  @!P1 BRA `(.L_x_21) ;  /* 0xfffffffc00f09947 */ /* 0x004fea000383ffff */
[----:B------:R-:W-:Y:S05]  /*7cd0*/  BRA `(.L_x_20) ;  /* 0xffffff9800987947 */ /* 0x000fea000383ffff */
.L_x_26:
[----:B-1----:R1:W2:Y:S02]  /*7ce0*/  SYNCS.PHASECHK.TRANS64.TRYWAIT P1, [R5+URZ], R4 ;  /* 0x00000004050075a7 */ /* 0x0022a4000802017f */
[----:B--2---:R-:W-:Y:S05]  /*7cf0*/  @!P1 NANOSLEEP.SYNCS 0x989680 ;  /* 0x009896800000995d */ /* 0x004fea0003900000 */
[----:B------:R-:W2:Y:S02]  /*7d00*/  @!P1 SYNCS.PHASECHK.TRANS64 P1, [R5+URZ], R4 ;  /* 0x00000004050095a7 */ /* 0x000ea4000802007f */
[----:B--2---:R-:W-:Y:S05]  /*7d10*/  @!P1 BRA `(.L_x_26) ;  /* 0xfffffffc00f09947 */ /* 0x004fea000383ffff */
[----:B------:R-:W-:Y:S05]  /*7d20*/  BRA `(.L_x_25) ;  /* 0xffffff9c00747947 */ /* 0x000fea000383ffff */
.L_x_167:
[----:B------:R-:W-:Y:S01]  /*7d30*/  BSSY B1, `(.L_x_186) ;  /* 0x0000006000017945 */ /* 0x000fe20003800000 */
[----:B------:R-:W-:-:S07]  /*7d40*/  IMAD.MOV.U32 R15, RZ, RZ, -0x1 ;  /* 0xffffffffff0f7424 */ /* 0x000fce00078e00ff */
[----:B------:R-:W-:Y:S05]  /*7d50*/  WARPSYNC.COLLECTIVE R15, `(.L_x_187) ;  /* 0x000000000f0c7348 */ /* 0x000fea0003c00000 */
[----:B------:R-:W-:Y:S02]  /*7d60*/  ELECT P6, UR62, PT ;  /* 0x00000000003e782f */ /* 0x000fe400038c0000 */
[----:B------:R-:W-:Y:S01]  /*7d70*/  MOV R14, UR62 ;  /* 0x0000003e000e7c02 */ /* 0x000fe20008000f00 */
[----:B------:R-:W-:Y:S10]  /*7d80*/  ENDCOLLECTIVE ;  /* 0x000000000000791b */ /* 0x000ff40003800000 */
.L_x_187:
[----:B------:R-:W-:Y:S05]  /*7d90*/  BSYNC B1 ;  /* 0x0000000000017941 */ /* 0x000fea0003800000 */
.L_x_186:
[----:B------:R-:W-:Y:S05]  /*7da0*/  BRA `(.L_x_188) ;  /* 0xfffffff000347947 */ /* 0x000fea000383ffff */
.L_x_170:
[----:B0-----:R0:W1:Y:S02]  /*7db0*/  SYNCS.PHASECHK.TRANS64.TRYWAIT P0, [R20+URZ+0x20], R7 ;  /* 0x00002007140075a7 */ /* 0x001064000800017f */
[----:B-1----:R-:W-:Y:S05]  /*7dc0*/  @!P0 NANOSLEEP.SYNCS 0x989680 ;  /* 0x009896800000895d */ /* 0x002fea0003900000 */
[----:B------:R-:W1:Y:S02]  /*7dd0*/  @!P0 SYNCS.PHASECHK.TRANS64 P0, [R20+URZ+0x20], R7 ;  /* 0x00002007140085a7 */ /* 0x000e64000800007f */
[----:B-1----:R-:W-:Y:S05]  /*7de0*/  @!P0 BRA `(.L_x_170) ;  /* 0xfffffffc00f08947 */ /* 0x002fea000383ffff */
[----:B------:R-:W-:Y:S05]  /*7df0*/  BRA `(.L_x_189) ;  /* 0xfffffff000747947 */ /* 0x000fea000383ffff */
.L_x_178:
[----:B------:R-:W-:Y:S01]  /*7e00*/  BSSY B0, `(.L_x_190) ;  /* 0x0000006000007945 */ /* 0x000fe20003800000 */
[----:B------:R-:W-:-:S07]  /*7e10*/  IMAD.MOV.U32 R15, RZ, RZ, -0x1 ;  /* 0xffffffffff0f7424 */ /* 0x000fce00078e00ff */
[----:B------:R-:W-:Y:S05]  /*7e20*/  WARPSYNC.COLLECTIVE R15, `(.L_x_191) ;  /* 0x000000000f0c7348 */ /* 0x000fea0003c00000 */
[----:B------:R-:W-:Y:S02]  /*7e30*/  ELECT P6, UR62, PT ;  /* 0x00000000003e782f */ /* 0x000fe400038c0000 */
[----:B------:R-:W-:Y:S01]  /*7e40*/  MOV R14, UR62 ;  /* 0x0000003e000e7c02 */ /* 0x000fe20008000f00 */
[----:B------:R-:W-:Y:S10]  /*7e50*/  ENDCOLLECTIVE ;  /* 0x000000000000791b */ /* 0x000ff40003800000 */
.L_x_191:
[----:B------:R-:W-:Y:S05]  /*7e60*/  BSYNC B0 ;  /* 0x0000000000007941 */ /* 0x000fea0003800000 */
.L_x_190:
[----:B------:R-:W-:Y:S05]  /*7e70*/  BRA `(.L_x_192) ;  /* 0xfffffff800d07947 */ /* 0x000fea000383ffff */
.L_x_182:
[----:B0-----:R0:W1:Y:S02]  /*7e80*/  SYNCS.PHASECHK.TRANS64.TRYWAIT P0, [R7+URZ], R2 ;  /* 0x00000002070075a7 */ /* 0x001064000800017f */
[----:B-1----:R-:W-:Y:S05]  /*7e90*/  @!P0 NANOSLEEP.SYNCS 0x989680 ;  /* 0x009896800000895d */ /* 0x002fea0003900000 */
[----:B------:R-:W1:Y:S02]  /*7ea0*/  @!P0 SYNCS.PHASECHK.TRANS64 P0, [R7+URZ], R2 ;  /* 0x00000002070085a7 */ /* 0x000e64000800007f */
[----:B-1----:R-:W-:Y:S05]  /*7eb0*/  @!P0 BRA `(.L_x_182) ;  /* 0xfffffffc00f08947 */ /* 0x002fea000383ffff */
[----:B------:R-:W-:Y:S05]  /*7ec0*/  BRA `(.L_x_193) ;  /* 0xfffffffc00107947 */ /* 0x000fea000383ffff */
.L_x_183:
[----:B0-----:R0:W1:Y:S02]  /*7ed0*/  SYNCS.PHASECHK.TRANS64.TRYWAIT P0, [R6+URZ], R3 ;  /* 0x00000003060075a7 */ /* 0x001064000800017f */
[----:B-1----:R-:W-:Y:S05]  /*7ee0*/  @!P0 NANOSLEEP.SYNCS 0x989680 ;  /* 0x009896800000895d */ /* 0x002fea0003900000 */
[----:B------:R-:W1:Y:S02]  /*7ef0*/  @!P0 SYNCS.PHASECHK.TRANS64 P0, [R6+URZ], R3 ;  /* 0x00000003060085a7 */ /* 0x000e64000800007f */
[----:B-1----:R-:W-:Y:S05]  /*7f00*/  @!P0 BRA `(.L_x_183) ;  /* 0xfffffffc00f08947 */ /* 0x002fea000383ffff */
[----:B------:R-:W-:Y:S05]  /*7f10*/  BRA `(.L_x_194) ;  /* 0xfffffffc00207947 */ /* 0x000fea000383ffff */
.L_x_184:
[----:B-1----:R1:W2:Y:S02]  /*7f20*/  SYNCS.PHASECHK.TRANS64.TRYWAIT P0, [R7+URZ], R4 ;  /* 0x00000004070075a7 */ /* 0x0022a4000800017f */
[----:B--2---:R-:W-:Y:S05]  /*7f30*/  @!P0 NANOSLEEP.SYNCS 0x989680 ;  /* 0x009896800000895d */ /* 0x004fea0003900000 */
[----:B------:R-:W2:Y:S02]  /*7f40*/  @!P0 SYNCS.PHASECHK.TRANS64 P0, [R7+URZ], R4 ;  /* 0x00000004070085a7 */ /* 0x000ea4000800007f */
[----:B--2---:R-:W-:Y:S05]  /*7f50*/  @!P0 BRA `(.L_x_184) ;  /* 0xfffffffc00f08947 */ /* 0x004fea000383ffff */
[----:B------:R-:W-:Y:S05]  /*7f60*/  BRA `(.L_x_195) ;  /* 0xfffffffc00287947 */ /* 0x000fea000383ffff */
.L_x_196:
[----:B------:R-:W-:-:S00]  /*7f70*/  BRA `(.L_x_196) ;  /* 0xfffffffc00fc7947 */ /* 0x000fc0000383ffff */
[----:B------:R-:W-:-:S00]  /*7f80*/  NOP ;  /* 0x0000000000007918 */ /* 0x000fc00000000000 */
[----:B------:R-:W-:-:S00]  /*7f90*/  NOP ;  /* 0x0000000000007918 */ /* 0x000fc00000000000 */
[----:B------:R-:W-:-:S00]  /*7fa0*/  NOP ;  /* 0x0000000000007918 */ /* 0x000fc00000000000 */
[----:B------:R-:W-:-:S00]  /*7fb0*/  NOP ;  /* 0x0000000000007918 */ /* 0x000fc00000000000 */
[----:B------:R-:W-:-:S00]  /*7fc0*/  NOP ;  /* 0x0000000000007918 */ /* 0x000fc00000000000 */
[----:B------:R-:W-:-:S00]  /*7fd0*/  NOP ;  /* 0x0000000000007918 */ /* 0x000fc00000000000 */
[----:B------:R-:W-:-:S00]  /*7fe0*/  NOP ;  /* 0x0000000000007918 */ /* 0x000fc00000000000 */
[----:B------:R-:W-:-:S00]  /*7ff0*/  NOP ;  /* 0x0000000000007918 */ /* 0x000fc00000000000 */
.L_x_197:


//--------------------- .nv.global.init           --------------------------
	.section	.nv.global.init,"aw",@progbits
.nv.global.init:
	.type		$str$22,@object
	.size		$str$22,($str$23 - $str$22)
$str$22:
        /*0000*/ 	.byte	0x6b, 0x5f, 0x74, 0x69, 0x6c, 0x65, 0x5f, 0x63, 0x6f, 0x75, 0x6e, 0x74, 0x20, 0x3e, 0x3d, 0x20
        /*0010*/ 	.byte	0x31, 0x00
	.type		$str$23,@object
	.size		$str$23,(__unnamed_1 - $str$23)
$str$23:
        /*0012*/ 	.byte	0x2f, 0x74, 0x6d, 0x70, 0x2f, 0x63, 0x75, 0x74, 0x6c, 0x61, 0x73, 0x73, 0x5f, 0x73, 0x77, 0x65
        /*0022*/ 	.byte	0x65, 0x70, 0x5f, 0x73, 0x72, 0x63, 0x2f, 0x69, 0x6e, 0x63, 0x6c, 0x75, 0x64, 0x65, 0x2f, 0x63
        /*0032*/ 	.byte	0x75, 0x74, 0x6c, 0x61, 0x73, 0x73, 0x2f, 0x67, 0x65, 0x6d, 0x6d, 0x2f, 0x63, 0x6f, 0x6c, 0x6c
        /*0042*/ 	.byte	0x65, 0x63, 0x74, 0x69, 0x76, 0x65, 0x2f, 0x73, 0x6d, 0x39, 0x30, 0x5f, 0x6d, 0x6d, 0x61, 0x5f
        /*0052*/ 	.byte	0x74, 0x6d, 0x61, 0x5f, 0x67, 0x6d, 0x6d, 0x61, 0x5f, 0x73, 0x73, 0x5f, 0x77, 0x61, 0x72, 0x70
        /*0062*/ 	.byte	0x73, 0x70, 0x65, 0x63, 0x69, 0x61, 0x6c, 0x69, 0x7a, 0x65, 0x64, 0x2e, 0x68, 0x70, 0x70, 0x00
	.type		__unnamed_1,@object
	.size		__unnamed_1,(.L_0 - __unnamed_1)
__unnamed_1:
        /*0072*/ 	.byte	0x76, 0x6f, 0x69, 0x64, 0x20, 0x63, 0x75, 0x74, 0x6c, 0x61, 0x73, 0x73, 0x3a, 0x3a, 0x67, 0x65
        /* <DEDUP_REMOVED lines=180> */
        /*0bc2*/ 	.byte	0x75, 0x74, 0x65, 0x3a, 0x3a, 0x69, 0x64, 0x65, 0x6e, 0x74, 0x69, 0x74, 0x79, 0x5d, 0x00
.L_0:


//--------------------- .nv.shared._ZN7cutlass13device_kernelINS_4gemm6kernel13GemmUniversalIN4cute5tupleIJiiiiEEENS1_10collective13CollectiveMmaINS1_34MainloopSm90TmaGmmaWarpSpecializedILi4ENS5_IJNS4_1CILi1EEENSA_ILi2EEESB_EEENS1_35KernelTmaWarpSpecializedCooperativeEEENS5_IJNSA_ILi128EEESG_NSA_ILi64EEEEEENS_10bfloat16_tENS5_IJlSB_lEEESJ_SK_NS4_8TiledMMAINS4_8MMA_AtomIJNS4_4SM904GMMA28MMA_64x128x16_F32BF16BF16_SSILNSO_5MajorE0ELSQ_0ELNSO_7ScaleInE1ELSR_1EEEEEENS4_6LayoutINS5_IJSC_SB_SB_EEENS5_IJSB_NSA_ILi0EEESW_EEEEENS5_IJNS4_10UnderscoreESZ_SZ_EEEEENS4_23SM90_TMA_LOAD_MULTICASTENS4_14ComposedLayoutINS4_7SwizzleILi3ELi4ELi3EEENS4_18smem_ptr_flag_bitsILi16EEENSU_INS5_IJNSA_ILi8EEESH_EEENS5_IJSH_SB_EEEEEEEvNS4_8identityENS4_13SM90_TMA_LOADES1C_vS1D_EENS_8epilogue10collective6detail29Sm90TmaWarpSpecializedAdapterINS1H_15DefaultEpilogueISJ_SK_SK_NS1G_6thread17LinearCombinationISJ_Li1EffLNS1L_9ScaleType4KindE0ELNS_15FloatRoundStyleE2ESJ_EENS1_15EpilogueDefaultEEEEEvvEEEEvNT_6ParamsE --------------------------
	.section	.nv.shared._ZN7cutlass13device_kernelINS_4gemm6kernel13GemmUniversalIN4cute5tupleIJiiiiEEENS1_10collective13CollectiveMmaINS1_34MainloopSm90TmaGmmaWarpSpecializedILi4ENS5_IJNS4_1CILi1EEENSA_ILi2EEESB_EEENS1_35KernelTmaWarpSpecializedCooperativeEEENS5_IJNSA_ILi128EEESG_NSA_ILi64EEEEEENS_10bfloat16_tENS5_IJlSB_lEEESJ_SK_NS4_8TiledMMAINS4_8MMA_AtomIJNS4_4SM904GMMA28MMA_64x128x16_F32BF16BF16_SSILNSO_5MajorE0ELSQ_0ELNSO_7ScaleInE1ELSR_1EEEEEENS4_6LayoutINS5_IJSC_SB_SB_EEENS5_IJSB_NSA_ILi0EEESW_EEEEENS5_IJNS4_10UnderscoreESZ_SZ_EEEEENS4_23SM90_TMA_LOAD_MULTICASTENS4_14ComposedLayoutINS4_7SwizzleILi3ELi4ELi3EEENS4_18smem_ptr_flag_bitsILi16EEENSU_INS5_IJNSA_ILi8EEESH_EEENS5_IJSH_SB_EEEEEEEvNS4_8identityENS4_13SM90_TMA_LOADES1C_vS1D_EENS_8epilogue10collective6detail29Sm90TmaWarpSpecializedAdapterINS1H_15DefaultEpilogueISJ_SK_SK_NS1G_6thread17LinearCombinationISJ_Li1EffLNS1L_9ScaleType4KindE0ELNS_15FloatRoundStyleE2ESJ_EENS1_15EpilogueDefaultEEEEEvvEEEEvNT_6ParamsE,"aw",@nobits
	.sectionflags	@""
	.align	16
	.zero		1024


//--------------------- .nv.shared.reserved.0     --------------------------
	.section	.nv.shared.reserved.0,"aw",@nobits
	.weak		__nv_reservedSMEM_offset_0_alias
	.size		__nv_reservedSMEM_offset_0_alias, 0, 0
	.other		__nv_reservedSMEM_offset_0_alias,@"STO_CUDA_RESERVED_SHARED STV_DEFAULT"
__nv_reservedSMEM_offset_0_alias:
	.zero		0


//--------------------- .nv.global                --------------------------
	.section	.nv.global,"aw",@nobits
.nv.global:
	.type		_ZN39_INTERNAL_bf2f4b7a_4_k_cu_7ac9ab3f_30304cute1_E,@object
	.size		_ZN39_INTERNAL_bf2f4b7a_4_k_cu_7ac9ab3f_30304cute1_E,(_ZN39_INTERNAL_bf2f4b7a_4_k_cu_7ac9ab3f_30304cuda3std3__45__cpo6cbeginE - _ZN39_INTERNAL_bf2f4b7a_4_k_cu_7ac9ab3f_30304cute1_E)
_ZN39_INTERNAL_bf2f4b7a_4_k_cu_7ac9ab3f_30304cute1_E:
	.zero		1
	.type		_ZN39_INTERNAL_bf2f4b7a_4_k_cu_7ac9ab3f_30304cuda3std3__45__cpo6cbeginE,@object
	.size		_ZN39_INTERNAL_bf2f4b7a_4_k_cu_7ac9ab3f_30304cuda3std3__45__cpo6cbeginE,(_ZN39_INTERNAL_bf2f4b7a_4_k_cu_7ac9ab3f_30304cuda3std3__48in_placeE - _ZN39_INTERNAL_bf2f4b7a_4_k_cu_7ac9ab3f_30304cuda3std3__45__cpo6cbeginE)
_ZN39_INTERNAL_bf2f4b7a_4_k_cu_7ac9ab3f_30304cuda3std3__45__cpo6cbeginE:
	.zero		1
	.type		_ZN39_INTERNAL_bf2f4b7a_4_k_cu_7ac9ab3f_30304cuda3std3__48in_placeE,@object
	.size		_ZN39_INTERNAL_bf2f4b7a_4_k_cu_7ac9ab3f_30304cuda3std3__48in_placeE,(_ZN39_INTERNAL_bf2f4b7a_4_k_cu_7ac9ab3f_30304cuda3std6ranges3__45__cpo9iter_moveE - _ZN39_INTERNAL_bf2f4b7a_4_k_cu_7ac9ab3f_30304cuda3std3__48in_placeE)
_ZN39_INTERNAL_bf2f4b7a_4_k_cu_7ac9ab3f_30304cuda3std3__48in_placeE:
	.zero		1
	.type		_ZN39_INTERNAL_bf2f4b7a_4_k_cu_7ac9ab3f_30304cuda3std6ranges3__45__cpo9iter_moveE,@object
	.size		_ZN39_INTERNAL_bf2f4b7a_4_k_cu_7ac9ab3f_30304cuda3std6ranges3__45__cpo9iter_moveE,(_ZN39_INTERNAL_bf2f4b7a_4_k_cu_7ac9ab3f_30304cuda3std3__45__cpo5beginE - _ZN39_INTERNAL_bf2f4b7a_4_k_cu_7ac9ab3f_30304cuda3std6ranges3__45__cpo9iter_moveE)
_ZN39_INTERNAL_bf2f4b7a_4_k_cu_7ac9ab3f_30304cuda3std6ranges3__45__cpo9iter_moveE:
	.zero		1
	.type		_ZN39_INTERNAL_bf2f4b7a_4_k_cu_7ac9ab3f_30304cuda3std3__45__cpo5beginE,@object
	.size		_ZN39_INTERNAL_bf2f4b7a_4_k_cu_7ac9ab3f_30304cuda3std3__45__cpo5beginE,(_ZN39_INTERNAL_bf2f4b7a_4_k_cu_7ac9ab3f_30304cuda3std3__441_GLOBAL__N__bf2f4b7a_4_k_cu_7ac9ab3f_30306ignoreE - _ZN39_INTERNAL_bf2f4b7a_4_k_cu_7ac9ab3f_30304cuda3std3__45__cpo5beginE)
_ZN39_INTERNAL_bf2f4b7a_4_k_cu_7ac9ab3f_30304cuda3std3__45__cpo5beginE:
	.zero		1
	.type		_ZN39_INTERNAL_bf2f4b7a_4_k_cu_7ac9ab3f_30304cuda3std3__441_GLOBAL__N__bf2f4b7a_4_k_cu_7ac9ab3f_30306ignoreE,@object
	.size		_ZN39_INTERNAL_bf2f4b7a_4_k_cu_7ac9ab3f_30304cuda3std3__441_GLOBAL__N__bf2f4b7a_4_k_cu_7ac9ab3f_30306ignoreE,(_ZN39_INTERNAL_bf2f4b7a_4_k_cu_7ac9ab3f_30304cute7productE - _ZN39_INTERNAL_bf2f4b7a_4_k_cu_7ac9ab3f_30304cuda3std3__441_GLOBAL__N__bf2f4b7a_4_k_cu_7ac9ab3f_30306ignoreE)
_ZN39_INTERNAL_bf2f4b7a_4_k_cu_7ac9ab3f_30304cuda3std3__441_GLOBAL__N__bf2f4b7a_4_k_cu_7ac9ab3f_30306ignoreE:
	.zero		1
	.type		_ZN39_INTERNAL_bf2f4b7a_4_k_cu_7ac9ab3f_30304cute7productE,@object
	.size		_ZN39_INTERNAL_bf2f4b7a_4_k_cu_7ac9ab3f_30304cute7productE,(_ZN39_INTERNAL_bf2f4b7a_4_k_cu_7ac9ab3f_30304cuda3std3__45__cpo3endE - _ZN39_INTERNAL_bf2f4b7a_4_k_cu_7ac9ab3f_30304cute7productE)
_ZN39_INTERNAL_bf2f4b7a_4_k_cu_7ac9ab3f_30304cute7productE:
	.zero		1
	.type		_ZN39_INTERNAL_bf2f4b7a_4_k_cu_7ac9ab3f_30304cuda3std3__45__cpo3endE,@object
	.size		_ZN39_INTERNAL_bf2f4b7a_4_k_cu_7ac9ab3f_30304cuda3std3__45__cpo3endE,(_ZN39_INTERNAL_bf2f4b7a_4_k_cu_7ac9ab3f_30304cuda3std3__419piecewise_constructE - _ZN39_INTERNAL_bf2f4b7a_4_k_cu_7ac9ab3f_30304cuda3std3__45__cpo3endE)
_ZN39_INTERNAL_bf2f4b7a_4_k_cu_7ac9ab3f_30304cuda3std3__45__cpo3endE:
	.zero		1
	.type		_ZN39_INTERNAL_bf2f4b7a_4_k_cu_7ac9ab3f_30304cuda3std3__419piecewise_constructE,@object
	.size		_ZN39_INTERNAL_bf2f4b7a_4_k_cu_7ac9ab3f_30304cuda3std3__419piecewise_constructE,(_ZN39_INTERNAL_bf2f4b7a_4_k_cu_7ac9ab3f_30304cuda3std3__45__cpo4cendE - _ZN39_INTERNAL_bf2f4b7a_4_k_cu_7ac9ab3f_30304cuda3std3__419piecewise_constructE)
_ZN39_INTERNAL_bf2f4b7a_4_k_cu_7ac9ab3f_30304cuda3std3__419piecewise_constructE:
	.zero		1
	.type		_ZN39_INTERNAL_bf2f4b7a_4_k_cu_7ac9ab3f_30304cuda3std3__45__cpo4cendE,@object
	.size		_ZN39_INTERNAL_bf2f4b7a_4_k_cu_7ac9ab3f_30304cuda3std3__45__cpo4cendE,(_ZN39_INTERNAL_bf2f4b7a_4_k_cu_7ac9ab3f_30304cuda3std6ranges3__45__cpo4swapE - _ZN39_INTERNAL_bf2f4b7a_4_k_cu_7ac9ab3f_30304cuda3std3__45__cpo4cendE)
_ZN39_INTERNAL_bf2f4b7a_4_k_cu_7ac9ab3f_30304cuda3std3__45__cpo4cendE:
	.zero		1
	.type		_ZN39_INTERNAL_bf2f4b7a_4_k_cu_7ac9ab3f_30304cuda3std6ranges3__45__cpo4swapE,@object
	.size		_ZN39_INTERNAL_bf2f4b7a_4_k_cu_7ac9ab3f_30304cuda3std6ranges3__45__cpo4swapE,(.L_8 - _ZN39_INTERNAL_bf2f4b7a_4_k_cu_7ac9ab3f_30304cuda3std6ranges3__45__cpo4swapE)
_ZN39_INTERNAL_bf2f4b7a_4_k_cu_7ac9ab3f_30304cuda3std6ranges3__45__cpo4swapE:
	.zero		1
.L_8:


//--------------------- .nv.constant0._ZN7cutlass13device_kernelINS_4gemm6kernel13GemmUniversalIN4cute5tupleIJiiiiEEENS1_10collective13CollectiveMmaINS1_34MainloopSm90TmaGmmaWarpSpecializedILi4ENS5_IJNS4_1CILi1EEENSA_ILi2EEESB_EEENS1_35KernelTmaWarpSpecializedCooperativeEEENS5_IJNSA_ILi128EEESG_NSA_ILi64EEEEEENS_10bfloat16_tENS5_IJlSB_lEEESJ_SK_NS4_8TiledMMAINS4_8MMA_AtomIJNS4_4SM904GMMA28MMA_64x128x16_F32BF16BF16_SSILNSO_5MajorE0ELSQ_0ELNSO_7ScaleInE1ELSR_1EEEEEENS4_6LayoutINS5_IJSC_SB_SB_EEENS5_IJSB_NSA_ILi0EEESW_EEEEENS5_IJNS4_10UnderscoreESZ_SZ_EEEEENS4_23SM90_TMA_LOAD_MULTICASTENS4_14ComposedLayoutINS4_7SwizzleILi3ELi4ELi3EEENS4_18smem_ptr_flag_bitsILi16EEENSU_INS5_IJNSA_ILi8EEESH_EEENS5_IJSH_SB_EEEEEEEvNS4_8identityENS4_13SM90_TMA_LOADES1C_vS1D_EENS_8epilogue10collective6detail29Sm90TmaWarpSpecializedAdapterINS1H_15DefaultEpilogueISJ_SK_SK_NS1G_6thread17LinearCombinationISJ_Li1EffLNS1L_9ScaleType4KindE0ELNS_15FloatRoundStyleE2ESJ_EENS1_15EpilogueDefaultEEEEEvvEEEEvNT_6ParamsE --------------------------
	.section	.nv.constant0._ZN7cutlass13device_kernelINS_4gemm6kernel13GemmUniversalIN4cute5tupleIJiiiiEEENS1_10collective13CollectiveMmaINS1_34MainloopSm90TmaGmmaWarpSpecializedILi4ENS5_IJNS4_1CILi1EEENSA_ILi2EEESB_EEENS1_35KernelTmaWarpSpecializedCooperativeEEENS5_IJNSA_ILi128EEESG_NSA_ILi64EEEEEENS_10bfloat16_tENS5_IJlSB_lEEESJ_SK_NS4_8TiledMMAINS4_8MMA_AtomIJNS4_4SM904GMMA28MMA_64x128x16_F32BF16BF16_SSILNSO_5MajorE0ELSQ_0ELNSO_7ScaleInE1ELSR_1EEEEEENS4_6LayoutINS5_IJSC_SB_SB_EEENS5_IJSB_NSA_ILi0EEESW_EEEEENS5_IJNS4_10UnderscoreESZ_SZ_EEEEENS4_23SM90_TMA_LOAD_MULTICASTENS4_14ComposedLayoutINS4_7SwizzleILi3ELi4ELi3EEENS4_18smem_ptr_flag_bitsILi16EEENSU_INS5_IJNSA_ILi8EEESH_EEENS5_IJSH_SB_EEEEEEEvNS4_8identityENS4_13SM90_TMA_LOADES1C_vS1D_EENS_8epilogue10collective6detail29Sm90TmaWarpSpecializedAdapterINS1H_15DefaultEpilogueISJ_SK_SK_NS1G_6thread17LinearCombinationISJ_Li1EffLNS1L_9ScaleType4KindE0ELNS_15FloatRoundStyleE2ESJ_EENS1_15EpilogueDefaultEEEEEvvEEEEvNT_6ParamsE,"a",@progbits
	.sectionflags	@""
	.align	4
.nv.constant0._ZN7cutlass13device_kernelINS_4gemm6kernel13GemmUniversalIN4cute5tupleIJiiiiEEENS1_10collective13CollectiveMmaINS1_34MainloopSm90TmaGmmaWarpSpecializedILi4ENS5_IJNS4_1CILi1EEENSA_ILi2EEESB_EEENS1_35KernelTmaWarpSpecializedCooperativeEEENS5_IJNSA_ILi128EEESG_NSA_ILi64EEEEEENS_10bfloat16_tENS5_IJlSB_lEEESJ_SK_NS4_8TiledMMAINS4_8MMA_AtomIJNS4_4SM904GMMA28MMA_64x128x16_F32BF16BF16_SSILNSO_5MajorE0ELSQ_0ELNSO_7ScaleInE1ELSR_1EEEEEENS4_6LayoutINS5_IJSC_SB_SB_EEENS5_IJSB_NSA_ILi0EEESW_EEEEENS5_IJNS4_10UnderscoreESZ_SZ_EEEEENS4_23SM90_TMA_LOAD_MULTICASTENS4_14ComposedLayoutINS4_7SwizzleILi3ELi4ELi3EEENS4_18smem_ptr_flag_bitsILi16EEENSU_INS5_IJNSA_ILi8EEESH_EEENS5_IJSH_SB_EEEEEEEvNS4_8identityENS4_13SM90_TMA_LOADES1C_vS1D_EENS_8epilogue10collective6detail29Sm90TmaWarpSpecializedAdapterINS1H_15DefaultEpilogueISJ_SK_SK_NS1G_6thread17LinearCombinationISJ_Li1EffLNS1L_9ScaleType4KindE0ELNS_15FloatRoundStyleE2ESJ_EENS1_15EpilogueDefaultEEEEEvvEEEEvNT_6ParamsE:
	.zero		1664


//--------------------- SYMBOLS --------------------------

	.type		.nv.reservedSmem.offset0,@object
	.size		.nv.reservedSmem.offset0,0x4
	.type		__assertfail,@function
